//
// Generated by NVIDIA NVVM Compiler
//
// Compiler Build ID: CL-36424714
// Cuda compilation tools, release 13.0, V13.0.88
// Based on NVVM 20.0.0
//

.version 9.0
.target sm_100
.address_size 64

	// .globl	manifold_projection_kernel
// _ZZ25resonance_analysis_kernelE10shared_sum has been demoted
// _ZZ25resonance_analysis_kernelE14shared_phi_sum has been demoted
.global .align 4 .b8 __cudart_i2opi_f[24] = {65, 144, 67, 60, 153, 149, 98, 219, 192, 221, 52, 245, 209, 87, 39, 252, 41, 21, 68, 78, 110, 131, 249, 162};

.visible .entry manifold_projection_kernel(
	.param .u64 .ptr .align 1 manifold_projection_kernel_param_0,
	.param .u64 .ptr .align 1 manifold_projection_kernel_param_1,
	.param .u32 manifold_projection_kernel_param_2,
	.param .u32 manifold_projection_kernel_param_3
)
{
	.reg .pred 	%p<4>;
	.reg .b32 	%r<11>;
	.reg .b32 	%f<10>;
	.reg .b64 	%rd<9>;

	ld.param.u64 	%rd1, [manifold_projection_kernel_param_0];
	ld.param.u64 	%rd2, [manifold_projection_kernel_param_1];
	ld.param.u32 	%r3, [manifold_projection_kernel_param_2];
	ld.param.u32 	%r2, [manifold_projection_kernel_param_3];
	mov.u32 	%r4, %ctaid.x;
	mov.u32 	%r5, %ntid.x;
	mov.u32 	%r6, %tid.x;
	mad.lo.s32 	%r1, %r4, %r5, %r6;
	setp.ge.s32 	%p1, %r1, %r3;
	@%p1 bra 	$L__BB0_4;
	cvta.to.global.u64 	%rd3, %rd1;
	mul.wide.s32 	%rd4, %r1, 4;
	add.s64 	%rd5, %rd3, %rd4;
	ld.global.nc.f32 	%f4, [%rd5];
	abs.f32 	%f5, %f4;
	add.f32 	%f6, %f5, 0f3F800000;
	add.f32 	%f7, %f6, 0f3F1E377A;
	div.rn.f32 	%f9, %f4, %f7;
	setp.lt.s32 	%p2, %r2, 0;
	@%p2 bra 	$L__BB0_3;
	div.s32 	%r7, %r1, %r2;
	rem.s32 	%r8, %r7, %r2;
	mul.lo.s32 	%r9, %r7, %r2;
	sub.s32 	%r10, %r1, %r9;
	setp.eq.s32 	%p3, %r10, %r8;
	selp.f32 	%f8, 0f3C23D70A, 0f00000000, %p3;
	add.f32 	%f9, %f9, %f8;
$L__BB0_3:
	cvta.to.global.u64 	%rd6, %rd2;
	add.s64 	%rd8, %rd6, %rd4;
	st.global.f32 	[%rd8], %f9;
$L__BB0_4:
	ret;

}
	// .globl	phi_modulation_kernel
.visible .entry phi_modulation_kernel(
	.param .u64 .ptr .align 1 phi_modulation_kernel_param_0,
	.param .u32 phi_modulation_kernel_param_1,
	.param .f32 phi_modulation_kernel_param_2
)
{
	.local .align 4 .b8 	__local_depot1[28];
	.reg .b64 	%SP;
	.reg .b64 	%SPL;
	.reg .pred 	%p<12>;
	.reg .b32 	%r<46>;
	.reg .b32 	%f<47>;
	.reg .b64 	%rd<25>;
	.reg .b64 	%fd<3>;

	mov.u64 	%SPL, __local_depot1;
	ld.param.u64 	%rd10, [phi_modulation_kernel_param_0];
	ld.param.u32 	%r16, [phi_modulation_kernel_param_1];
	ld.param.f32 	%f8, [phi_modulation_kernel_param_2];
	add.u64 	%rd1, %SPL, 0;
	mov.u32 	%r17, %ctaid.x;
	mov.u32 	%r18, %ntid.x;
	mov.u32 	%r19, %tid.x;
	mad.lo.s32 	%r1, %r17, %r18, %r19;
	setp.ge.s32 	%p1, %r1, %r16;
	@%p1 bra 	$L__BB1_10;
	cvta.to.global.u64 	%rd12, %rd10;
	mul.wide.s32 	%rd13, %r1, 4;
	add.s64 	%rd2, %rd12, %rd13;
	ld.global.f32 	%f1, [%rd2];
	fma.rn.f32 	%f2, %f1, 0f3FCF1BBD, %f8;
	mul.f32 	%f9, %f2, 0f3F22F983;
	cvt.rni.s32.f32 	%r45, %f9;
	cvt.rn.f32.s32 	%f10, %r45;
	fma.rn.f32 	%f11, %f10, 0fBFC90FDA, %f2;
	fma.rn.f32 	%f12, %f10, 0fB3A22168, %f11;
	fma.rn.f32 	%f46, %f10, 0fA7C234C5, %f12;
	abs.f32 	%f4, %f2;
	setp.ltu.f32 	%p2, %f4, 0f47CE4780;
	@%p2 bra 	$L__BB1_9;
	setp.neu.f32 	%p3, %f4, 0f7F800000;
	@%p3 bra 	$L__BB1_4;
	mov.f32 	%f15, 0f00000000;
	mul.rn.f32 	%f46, %f2, %f15;
	mov.b32 	%r45, 0;
	bra.uni 	$L__BB1_9;
$L__BB1_4:
	mov.b32 	%r3, %f2;
	shl.b32 	%r21, %r3, 8;
	or.b32  	%r4, %r21, -2147483648;
	mov.b64 	%rd24, 0;
	mov.b32 	%r42, 0;
	mov.u64 	%rd22, __cudart_i2opi_f;
	mov.u64 	%rd23, %rd1;
$L__BB1_5:
	.pragma "nounroll";
	ld.global.nc.u32 	%r22, [%rd22];
	mad.wide.u32 	%rd16, %r22, %r4, %rd24;
	shr.u64 	%rd24, %rd16, 32;
	st.local.u32 	[%rd23], %rd16;
	add.s32 	%r42, %r42, 1;
	add.s64 	%rd23, %rd23, 4;
	add.s64 	%rd22, %rd22, 4;
	setp.ne.s32 	%p4, %r42, 6;
	@%p4 bra 	$L__BB1_5;
	shr.u32 	%r23, %r3, 23;
	st.local.u32 	[%rd1+24], %rd24;
	and.b32  	%r7, %r23, 31;
	and.b32  	%r24, %r23, 224;
	add.s32 	%r25, %r24, -128;
	shr.u32 	%r26, %r25, 5;
	mul.wide.u32 	%rd17, %r26, 4;
	sub.s64 	%rd9, %rd1, %rd17;
	ld.local.u32 	%r43, [%rd9+24];
	ld.local.u32 	%r44, [%rd9+20];
	setp.eq.s32 	%p5, %r7, 0;
	@%p5 bra 	$L__BB1_8;
	shf.l.wrap.b32 	%r43, %r44, %r43, %r7;
	ld.local.u32 	%r27, [%rd9+16];
	shf.l.wrap.b32 	%r44, %r27, %r44, %r7;
$L__BB1_8:
	shr.u32 	%r28, %r43, 30;
	shf.l.wrap.b32 	%r29, %r44, %r43, 2;
	shl.b32 	%r30, %r44, 2;
	shr.u32 	%r31, %r29, 31;
	add.s32 	%r32, %r31, %r28;
	neg.s32 	%r33, %r32;
	setp.lt.s32 	%p6, %r3, 0;
	selp.b32 	%r45, %r33, %r32, %p6;
	xor.b32  	%r34, %r29, %r3;
	shr.s32 	%r35, %r29, 31;
	xor.b32  	%r36, %r35, %r29;
	xor.b32  	%r37, %r35, %r30;
	cvt.u64.u32 	%rd18, %r36;
	shl.b64 	%rd19, %rd18, 32;
	cvt.u64.u32 	%rd20, %r37;
	or.b64  	%rd21, %rd19, %rd20;
	cvt.rn.f64.s64 	%fd1, %rd21;
	mul.f64 	%fd2, %fd1, 0d3BF921FB54442D19;
	cvt.rn.f32.f64 	%f13, %fd2;
	neg.f32 	%f14, %f13;
	setp.lt.s32 	%p7, %r34, 0;
	selp.f32 	%f46, %f14, %f13, %p7;
$L__BB1_9:
	add.s32 	%r39, %r45, 1;
	mul.rn.f32 	%f16, %f46, %f46;
	and.b32  	%r40, %r45, 1;
	setp.eq.b32 	%p8, %r40, 1;
	selp.f32 	%f17, %f46, 0f3F800000, %p8;
	fma.rn.f32 	%f18, %f16, %f17, 0f00000000;
	fma.rn.f32 	%f19, %f16, 0f37CBAC00, 0fBAB607ED;
	selp.f32 	%f20, 0fB94D4153, %f19, %p8;
	selp.f32 	%f21, 0f3C0885E4, 0f3D2AAABB, %p8;
	fma.rn.f32 	%f22, %f20, %f16, %f21;
	selp.f32 	%f23, 0fBE2AAAA8, 0fBEFFFFFF, %p8;
	fma.rn.f32 	%f24, %f22, %f16, %f23;
	fma.rn.f32 	%f25, %f24, %f18, %f17;
	and.b32  	%r41, %r39, 2;
	setp.eq.s32 	%p9, %r41, 0;
	mov.f32 	%f26, 0f00000000;
	sub.f32 	%f27, %f26, %f25;
	selp.f32 	%f28, %f25, %f27, %p9;
	mul.f32 	%f29, %f1, %f28;
	mul.f32 	%f30, %f29, 0f3F1E377A;
	abs.f32 	%f31, %f30;
	mul.f32 	%f32, %f31, 0f4038AA3B;
	ex2.approx.ftz.f32 	%f33, %f32;
	add.f32 	%f34, %f33, 0f3F800000;
	rcp.approx.ftz.f32 	%f35, %f34;
	fma.rn.f32 	%f36, %f35, 0fC0000000, 0f3F800000;
	setp.ge.f32 	%p10, %f31, 0f41102CB4;
	selp.f32 	%f37, 0f3F800000, %f36, %p10;
	copysign.f32 	%f38, %f30, %f37;
	mul.f32 	%f39, %f30, %f30;
	fma.rn.f32 	%f40, %f39, 0f3C80F082, 0fBD563CAE;
	fma.rn.f32 	%f41, %f40, %f39, 0f3E085941;
	fma.rn.f32 	%f42, %f41, %f39, 0fBEAAA9ED;
	fma.rn.f32 	%f43, %f42, %f39, 0f00000000;
	fma.rn.f32 	%f44, %f43, %f30, %f30;
	setp.ge.f32 	%p11, %f31, 0f3F19999A;
	selp.f32 	%f45, %f38, %f44, %p11;
	st.global.f32 	[%rd2], %f45;
$L__BB1_10:
	ret;

}
	// .globl	cbm_flux_unfold_kernel
.visible .entry cbm_flux_unfold_kernel(
	.param .u64 .ptr .align 1 cbm_flux_unfold_kernel_param_0,
	.param .u64 .ptr .align 1 cbm_flux_unfold_kernel_param_1,
	.param .u32 cbm_flux_unfold_kernel_param_2,
	.param .u32 cbm_flux_unfold_kernel_param_3,
	.param .f32 cbm_flux_unfold_kernel_param_4
)
{
	.local .align 4 .b8 	__local_depot2[28];
	.reg .b64 	%SP;
	.reg .b64 	%SPL;
	.reg .pred 	%p<20>;
	.reg .b32 	%r<89>;
	.reg .b32 	%f<79>;
	.reg .b64 	%rd<47>;
	.reg .b64 	%fd<5>;

	mov.u64 	%SPL, __local_depot2;
	ld.param.u64 	%rd16, [cbm_flux_unfold_kernel_param_0];
	ld.param.u64 	%rd17, [cbm_flux_unfold_kernel_param_1];
	ld.param.u32 	%r30, [cbm_flux_unfold_kernel_param_2];
	ld.param.u32 	%r31, [cbm_flux_unfold_kernel_param_3];
	ld.param.f32 	%f15, [cbm_flux_unfold_kernel_param_4];
	add.u64 	%rd1, %SPL, 0;
	mov.u32 	%r32, %ctaid.x;
	mov.u32 	%r33, %ntid.x;
	mov.u32 	%r34, %tid.x;
	mad.lo.s32 	%r1, %r32, %r33, %r34;
	setp.ge.s32 	%p1, %r1, %r31;
	@%p1 bra 	$L__BB2_18;
	cvta.to.global.u64 	%rd19, %rd16;
	div.s32 	%r35, %r1, %r30;
	mul.lo.s32 	%r36, %r35, %r30;
	sub.s32 	%r37, %r1, %r36;
	mul.wide.s32 	%rd20, %r37, 4;
	add.s64 	%rd21, %rd19, %rd20;
	ld.global.nc.f32 	%f1, [%rd21];
	cvt.rn.f32.s32 	%f16, %r35;
	mul.f32 	%f17, %f15, %f16;
	fma.rn.f32 	%f2, %f1, 0f3FCF1BBD, %f17;
	mul.f32 	%f18, %f2, 0f3F22F983;
	cvt.rni.s32.f32 	%r84, %f18;
	cvt.rn.f32.s32 	%f19, %r84;
	fma.rn.f32 	%f20, %f19, 0fBFC90FDA, %f2;
	fma.rn.f32 	%f21, %f19, 0fB3A22168, %f20;
	fma.rn.f32 	%f77, %f19, 0fA7C234C5, %f21;
	abs.f32 	%f4, %f2;
	setp.ltu.f32 	%p2, %f4, 0f47CE4780;
	@%p2 bra 	$L__BB2_9;
	setp.neu.f32 	%p3, %f4, 0f7F800000;
	@%p3 bra 	$L__BB2_4;
	mov.f32 	%f24, 0f00000000;
	mul.rn.f32 	%f77, %f2, %f24;
	mov.b32 	%r84, 0;
	bra.uni 	$L__BB2_9;
$L__BB2_4:
	mov.b32 	%r3, %f2;
	shl.b32 	%r39, %r3, 8;
	or.b32  	%r4, %r39, -2147483648;
	mov.b64 	%rd43, 0;
	mov.b32 	%r81, 0;
	mov.u64 	%rd41, __cudart_i2opi_f;
	mov.u64 	%rd42, %rd1;
$L__BB2_5:
	.pragma "nounroll";
	ld.global.nc.u32 	%r40, [%rd41];
	mad.wide.u32 	%rd24, %r40, %r4, %rd43;
	shr.u64 	%rd43, %rd24, 32;
	st.local.u32 	[%rd42], %rd24;
	add.s32 	%r81, %r81, 1;
	add.s64 	%rd42, %rd42, 4;
	add.s64 	%rd41, %rd41, 4;
	setp.ne.s32 	%p4, %r81, 6;
	@%p4 bra 	$L__BB2_5;
	shr.u32 	%r41, %r3, 23;
	st.local.u32 	[%rd1+24], %rd43;
	and.b32  	%r7, %r41, 31;
	and.b32  	%r42, %r41, 224;
	add.s32 	%r43, %r42, -128;
	shr.u32 	%r44, %r43, 5;
	mul.wide.u32 	%rd25, %r44, 4;
	sub.s64 	%rd8, %rd1, %rd25;
	ld.local.u32 	%r82, [%rd8+24];
	ld.local.u32 	%r83, [%rd8+20];
	setp.eq.s32 	%p5, %r7, 0;
	@%p5 bra 	$L__BB2_8;
	shf.l.wrap.b32 	%r82, %r83, %r82, %r7;
	ld.local.u32 	%r45, [%rd8+16];
	shf.l.wrap.b32 	%r83, %r45, %r83, %r7;
$L__BB2_8:
	shr.u32 	%r46, %r82, 30;
	shf.l.wrap.b32 	%r47, %r83, %r82, 2;
	shl.b32 	%r48, %r83, 2;
	shr.u32 	%r49, %r47, 31;
	add.s32 	%r50, %r49, %r46;
	neg.s32 	%r51, %r50;
	setp.lt.s32 	%p6, %r3, 0;
	selp.b32 	%r84, %r51, %r50, %p6;
	xor.b32  	%r52, %r47, %r3;
	shr.s32 	%r53, %r47, 31;
	xor.b32  	%r54, %r53, %r47;
	xor.b32  	%r55, %r53, %r48;
	cvt.u64.u32 	%rd26, %r54;
	shl.b64 	%rd27, %rd26, 32;
	cvt.u64.u32 	%rd28, %r55;
	or.b64  	%rd29, %rd27, %rd28;
	cvt.rn.f64.s64 	%fd1, %rd29;
	mul.f64 	%fd2, %fd1, 0d3BF921FB54442D19;
	cvt.rn.f32.f64 	%f22, %fd2;
	neg.f32 	%f23, %f22;
	setp.lt.s32 	%p7, %r52, 0;
	selp.f32 	%f77, %f23, %f22, %p7;
$L__BB2_9:
	mul.rn.f32 	%f25, %f77, %f77;
	and.b32  	%r57, %r84, 1;
	setp.eq.b32 	%p8, %r57, 1;
	selp.f32 	%f26, 0f3F800000, %f77, %p8;
	fma.rn.f32 	%f27, %f25, %f26, 0f00000000;
	fma.rn.f32 	%f28, %f25, 0f37CBAC00, 0fBAB607ED;
	selp.f32 	%f29, %f28, 0fB94D4153, %p8;
	selp.f32 	%f30, 0f3D2AAABB, 0f3C0885E4, %p8;
	fma.rn.f32 	%f31, %f29, %f25, %f30;
	selp.f32 	%f32, 0fBEFFFFFF, 0fBE2AAAA8, %p8;
	fma.rn.f32 	%f33, %f31, %f25, %f32;
	fma.rn.f32 	%f34, %f33, %f27, %f26;
	and.b32  	%r58, %r84, 2;
	setp.eq.s32 	%p9, %r58, 0;
	mov.f32 	%f35, 0f00000000;
	sub.f32 	%f36, %f35, %f34;
	selp.f32 	%f8, %f34, %f36, %p9;
	cvt.rn.f32.s32 	%f37, %r1;
	mul.f32 	%f38, %f37, 0f3F1E377A;
	div.rn.f32 	%f9, %f38, 0f447A0000;
	mul.f32 	%f39, %f9, 0f3F22F983;
	cvt.rni.s32.f32 	%r88, %f39;
	cvt.rn.f32.s32 	%f40, %r88;
	fma.rn.f32 	%f41, %f40, 0fBFC90FDA, %f9;
	fma.rn.f32 	%f42, %f40, 0fB3A22168, %f41;
	fma.rn.f32 	%f78, %f40, 0fA7C234C5, %f42;
	abs.f32 	%f11, %f9;
	setp.ltu.f32 	%p10, %f11, 0f47CE4780;
	@%p10 bra 	$L__BB2_17;
	setp.neu.f32 	%p11, %f11, 0f7F800000;
	@%p11 bra 	$L__BB2_12;
	mov.f32 	%f45, 0f00000000;
	mul.rn.f32 	%f78, %f9, %f45;
	mov.b32 	%r88, 0;
	bra.uni 	$L__BB2_17;
$L__BB2_12:
	mov.b32 	%r17, %f9;
	shl.b32 	%r60, %r17, 8;
	or.b32  	%r18, %r60, -2147483648;
	mov.b64 	%rd46, 0;
	mov.b32 	%r85, 0;
	mov.u64 	%rd44, __cudart_i2opi_f;
	mov.u64 	%rd45, %rd1;
$L__BB2_13:
	.pragma "nounroll";
	ld.global.nc.u32 	%r61, [%rd44];
	mad.wide.u32 	%rd32, %r61, %r18, %rd46;
	shr.u64 	%rd46, %rd32, 32;
	st.local.u32 	[%rd45], %rd32;
	add.s32 	%r85, %r85, 1;
	add.s64 	%rd45, %rd45, 4;
	add.s64 	%rd44, %rd44, 4;
	setp.ne.s32 	%p12, %r85, 6;
	@%p12 bra 	$L__BB2_13;
	shr.u32 	%r62, %r17, 23;
	st.local.u32 	[%rd1+24], %rd46;
	and.b32  	%r21, %r62, 31;
	and.b32  	%r63, %r62, 224;
	add.s32 	%r64, %r63, -128;
	shr.u32 	%r65, %r64, 5;
	mul.wide.u32 	%rd33, %r65, 4;
	sub.s64 	%rd15, %rd1, %rd33;
	ld.local.u32 	%r86, [%rd15+24];
	ld.local.u32 	%r87, [%rd15+20];
	setp.eq.s32 	%p13, %r21, 0;
	@%p13 bra 	$L__BB2_16;
	shf.l.wrap.b32 	%r86, %r87, %r86, %r21;
	ld.local.u32 	%r66, [%rd15+16];
	shf.l.wrap.b32 	%r87, %r66, %r87, %r21;
$L__BB2_16:
	shr.u32 	%r67, %r86, 30;
	shf.l.wrap.b32 	%r68, %r87, %r86, 2;
	shl.b32 	%r69, %r87, 2;
	shr.u32 	%r70, %r68, 31;
	add.s32 	%r71, %r70, %r67;
	neg.s32 	%r72, %r71;
	setp.lt.s32 	%p14, %r17, 0;
	selp.b32 	%r88, %r72, %r71, %p14;
	xor.b32  	%r73, %r68, %r17;
	shr.s32 	%r74, %r68, 31;
	xor.b32  	%r75, %r74, %r68;
	xor.b32  	%r76, %r74, %r69;
	cvt.u64.u32 	%rd34, %r75;
	shl.b64 	%rd35, %rd34, 32;
	cvt.u64.u32 	%rd36, %r76;
	or.b64  	%rd37, %rd35, %rd36;
	cvt.rn.f64.s64 	%fd3, %rd37;
	mul.f64 	%fd4, %fd3, 0d3BF921FB54442D19;
	cvt.rn.f32.f64 	%f43, %fd4;
	neg.f32 	%f44, %f43;
	setp.lt.s32 	%p15, %r73, 0;
	selp.f32 	%f78, %f44, %f43, %p15;
$L__BB2_17:
	add.s32 	%r78, %r88, 1;
	mul.rn.f32 	%f46, %f78, %f78;
	and.b32  	%r79, %r88, 1;
	setp.eq.b32 	%p16, %r79, 1;
	selp.f32 	%f47, %f78, 0f3F800000, %p16;
	fma.rn.f32 	%f48, %f46, %f47, 0f00000000;
	fma.rn.f32 	%f49, %f46, 0f37CBAC00, 0fBAB607ED;
	selp.f32 	%f50, 0fB94D4153, %f49, %p16;
	selp.f32 	%f51, 0f3C0885E4, 0f3D2AAABB, %p16;
	fma.rn.f32 	%f52, %f50, %f46, %f51;
	selp.f32 	%f53, 0fBE2AAAA8, 0fBEFFFFFF, %p16;
	fma.rn.f32 	%f54, %f52, %f46, %f53;
	fma.rn.f32 	%f55, %f54, %f48, %f47;
	and.b32  	%r80, %r78, 2;
	setp.eq.s32 	%p17, %r80, 0;
	mov.f32 	%f56, 0f00000000;
	sub.f32 	%f57, %f56, %f55;
	selp.f32 	%f58, %f55, %f57, %p17;
	mul.f32 	%f59, %f8, 0f3F1E377A;
	fma.rn.f32 	%f60, %f59, 0f3DCCCCCD, %f1;
	fma.rn.f32 	%f61, %f58, 0f3C23D70A, %f60;
	abs.f32 	%f62, %f61;
	mul.f32 	%f63, %f62, 0f4038AA3B;
	ex2.approx.ftz.f32 	%f64, %f63;
	add.f32 	%f65, %f64, 0f3F800000;
	rcp.approx.ftz.f32 	%f66, %f65;
	fma.rn.f32 	%f67, %f66, 0fC0000000, 0f3F800000;
	setp.ge.f32 	%p18, %f62, 0f41102CB4;
	selp.f32 	%f68, 0f3F800000, %f67, %p18;
	copysign.f32 	%f69, %f61, %f68;
	mul.f32 	%f70, %f61, %f61;
	fma.rn.f32 	%f71, %f70, 0f3C80F082, 0fBD563CAE;
	fma.rn.f32 	%f72, %f71, %f70, 0f3E085941;
	fma.rn.f32 	%f73, %f72, %f70, 0fBEAAA9ED;
	fma.rn.f32 	%f74, %f73, %f70, 0f00000000;
	fma.rn.f32 	%f75, %f74, %f61, %f61;
	setp.ge.f32 	%p19, %f62, 0f3F19999A;
	selp.f32 	%f76, %f69, %f75, %p19;
	cvta.to.global.u64 	%rd38, %rd17;
	mul.wide.s32 	%rd39, %r1, 4;
	add.s64 	%rd40, %rd38, %rd39;
	st.global.f32 	[%rd40], %f76;
$L__BB2_18:
	ret;

}
	// .globl	holographic_interference_kernel
.visible .entry holographic_interference_kernel(
	.param .u64 .ptr .align 1 holographic_interference_kernel_param_0,
	.param .u64 .ptr .align 1 holographic_interference_kernel_param_1,
	.param .u64 .ptr .align 1 holographic_interference_kernel_param_2,
	.param .u32 holographic_interference_kernel_param_3
)
{
	.local .align 4 .b8 	__local_depot3[28];
	.reg .b64 	%SP;
	.reg .b64 	%SPL;
	.reg .pred 	%p<52>;
	.reg .b32 	%r<204>;
	.reg .b32 	%f<188>;
	.reg .b64 	%rd<104>;
	.reg .b64 	%fd<11>;

	mov.u64 	%SPL, __local_depot3;
	ld.param.u64 	%rd37, [holographic_interference_kernel_param_0];
	ld.param.u64 	%rd38, [holographic_interference_kernel_param_1];
	ld.param.u64 	%rd39, [holographic_interference_kernel_param_2];
	ld.param.u32 	%r70, [holographic_interference_kernel_param_3];
	add.u64 	%rd1, %SPL, 0;
	mov.u32 	%r71, %ctaid.x;
	mov.u32 	%r72, %ntid.x;
	mov.u32 	%r73, %tid.x;
	mad.lo.s32 	%r1, %r71, %r72, %r73;
	setp.ge.s32 	%p1, %r1, %r70;
	@%p1 bra 	$L__BB3_42;
	cvta.to.global.u64 	%rd41, %rd37;
	cvta.to.global.u64 	%rd42, %rd38;
	mul.wide.s32 	%rd43, %r1, 4;
	add.s64 	%rd44, %rd41, %rd43;
	ld.global.nc.f32 	%f29, [%rd44];
	add.s64 	%rd45, %rd42, %rd43;
	ld.global.nc.f32 	%f1, [%rd45];
	mul.f32 	%f2, %f29, 0f40490FDB;
	mul.f32 	%f30, %f2, 0f3F22F983;
	cvt.rni.s32.f32 	%r191, %f30;
	cvt.rn.f32.s32 	%f31, %r191;
	fma.rn.f32 	%f32, %f31, 0fBFC90FDA, %f2;
	fma.rn.f32 	%f33, %f31, 0fB3A22168, %f32;
	fma.rn.f32 	%f184, %f31, 0fA7C234C5, %f33;
	abs.f32 	%f4, %f2;
	setp.ltu.f32 	%p2, %f4, 0f47CE4780;
	mov.u32 	%r187, %r191;
	mov.f32 	%f183, %f184;
	@%p2 bra 	$L__BB3_9;
	setp.neu.f32 	%p3, %f4, 0f7F800000;
	@%p3 bra 	$L__BB3_4;
	mov.f32 	%f36, 0f00000000;
	mul.rn.f32 	%f183, %f2, %f36;
	mov.b32 	%r187, 0;
	bra.uni 	$L__BB3_9;
$L__BB3_4:
	mov.b32 	%r3, %f2;
	shl.b32 	%r75, %r3, 8;
	or.b32  	%r4, %r75, -2147483648;
	mov.b64 	%rd91, 0;
	mov.b32 	%r184, 0;
	mov.u64 	%rd89, __cudart_i2opi_f;
	mov.u64 	%rd90, %rd1;
$L__BB3_5:
	.pragma "nounroll";
	ld.global.nc.u32 	%r76, [%rd89];
	mad.wide.u32 	%rd48, %r76, %r4, %rd91;
	shr.u64 	%rd91, %rd48, 32;
	st.local.u32 	[%rd90], %rd48;
	add.s32 	%r184, %r184, 1;
	add.s64 	%rd90, %rd90, 4;
	add.s64 	%rd89, %rd89, 4;
	setp.ne.s32 	%p4, %r184, 6;
	@%p4 bra 	$L__BB3_5;
	shr.u32 	%r77, %r3, 23;
	st.local.u32 	[%rd1+24], %rd91;
	and.b32  	%r7, %r77, 31;
	and.b32  	%r78, %r77, 224;
	add.s32 	%r79, %r78, -128;
	shr.u32 	%r80, %r79, 5;
	mul.wide.u32 	%rd49, %r80, 4;
	sub.s64 	%rd8, %rd1, %rd49;
	ld.local.u32 	%r185, [%rd8+24];
	ld.local.u32 	%r186, [%rd8+20];
	setp.eq.s32 	%p5, %r7, 0;
	@%p5 bra 	$L__BB3_8;
	shf.l.wrap.b32 	%r185, %r186, %r185, %r7;
	ld.local.u32 	%r81, [%rd8+16];
	shf.l.wrap.b32 	%r186, %r81, %r186, %r7;
$L__BB3_8:
	shr.u32 	%r82, %r185, 30;
	shf.l.wrap.b32 	%r83, %r186, %r185, 2;
	shl.b32 	%r84, %r186, 2;
	shr.u32 	%r85, %r83, 31;
	add.s32 	%r86, %r85, %r82;
	neg.s32 	%r87, %r86;
	setp.lt.s32 	%p6, %r3, 0;
	selp.b32 	%r187, %r87, %r86, %p6;
	xor.b32  	%r88, %r83, %r3;
	shr.s32 	%r89, %r83, 31;
	xor.b32  	%r90, %r89, %r83;
	xor.b32  	%r91, %r89, %r84;
	cvt.u64.u32 	%rd50, %r90;
	shl.b64 	%rd51, %rd50, 32;
	cvt.u64.u32 	%rd52, %r91;
	or.b64  	%rd53, %rd51, %rd52;
	cvt.rn.f64.s64 	%fd1, %rd53;
	mul.f64 	%fd2, %fd1, 0d3BF921FB54442D19;
	cvt.rn.f32.f64 	%f34, %fd2;
	neg.f32 	%f35, %f34;
	setp.lt.s32 	%p7, %r88, 0;
	selp.f32 	%f183, %f35, %f34, %p7;
$L__BB3_9:
	setp.ltu.f32 	%p8, %f4, 0f47CE4780;
	mul.rn.f32 	%f37, %f183, %f183;
	and.b32  	%r93, %r187, 1;
	setp.eq.b32 	%p9, %r93, 1;
	selp.f32 	%f38, 0f3F800000, %f183, %p9;
	fma.rn.f32 	%f39, %f37, %f38, 0f00000000;
	fma.rn.f32 	%f40, %f37, 0f37CBAC00, 0fBAB607ED;
	selp.f32 	%f41, %f40, 0fB94D4153, %p9;
	selp.f32 	%f42, 0f3D2AAABB, 0f3C0885E4, %p9;
	fma.rn.f32 	%f43, %f41, %f37, %f42;
	selp.f32 	%f44, 0fBEFFFFFF, 0fBE2AAAA8, %p9;
	fma.rn.f32 	%f45, %f43, %f37, %f44;
	fma.rn.f32 	%f46, %f45, %f39, %f38;
	and.b32  	%r94, %r187, 2;
	setp.eq.s32 	%p10, %r94, 0;
	mov.f32 	%f47, 0f00000000;
	sub.f32 	%f48, %f47, %f46;
	selp.f32 	%f8, %f46, %f48, %p10;
	@%p8 bra 	$L__BB3_17;
	setp.neu.f32 	%p11, %f4, 0f7F800000;
	@%p11 bra 	$L__BB3_12;
	mov.f32 	%f51, 0f00000000;
	mul.rn.f32 	%f184, %f2, %f51;
	mov.b32 	%r191, 0;
	bra.uni 	$L__BB3_17;
$L__BB3_12:
	mov.b32 	%r16, %f2;
	shl.b32 	%r96, %r16, 8;
	or.b32  	%r17, %r96, -2147483648;
	mov.b64 	%rd94, 0;
	mov.b32 	%r188, 0;
	mov.u64 	%rd92, __cudart_i2opi_f;
	mov.u64 	%rd93, %rd1;
$L__BB3_13:
	.pragma "nounroll";
	ld.global.nc.u32 	%r97, [%rd92];
	mad.wide.u32 	%rd56, %r97, %r17, %rd94;
	shr.u64 	%rd94, %rd56, 32;
	st.local.u32 	[%rd93], %rd56;
	add.s32 	%r188, %r188, 1;
	add.s64 	%rd93, %rd93, 4;
	add.s64 	%rd92, %rd92, 4;
	setp.ne.s32 	%p12, %r188, 6;
	@%p12 bra 	$L__BB3_13;
	shr.u32 	%r98, %r16, 23;
	st.local.u32 	[%rd1+24], %rd94;
	and.b32  	%r20, %r98, 31;
	and.b32  	%r99, %r98, 224;
	add.s32 	%r100, %r99, -128;
	shr.u32 	%r101, %r100, 5;
	mul.wide.u32 	%rd57, %r101, 4;
	sub.s64 	%rd15, %rd1, %rd57;
	ld.local.u32 	%r189, [%rd15+24];
	ld.local.u32 	%r190, [%rd15+20];
	setp.eq.s32 	%p13, %r20, 0;
	@%p13 bra 	$L__BB3_16;
	shf.l.wrap.b32 	%r189, %r190, %r189, %r20;
	ld.local.u32 	%r102, [%rd15+16];
	shf.l.wrap.b32 	%r190, %r102, %r190, %r20;
$L__BB3_16:
	shr.u32 	%r103, %r189, 30;
	shf.l.wrap.b32 	%r104, %r190, %r189, 2;
	shl.b32 	%r105, %r190, 2;
	shr.u32 	%r106, %r104, 31;
	add.s32 	%r107, %r106, %r103;
	neg.s32 	%r108, %r107;
	setp.lt.s32 	%p14, %r16, 0;
	selp.b32 	%r191, %r108, %r107, %p14;
	xor.b32  	%r109, %r104, %r16;
	shr.s32 	%r110, %r104, 31;
	xor.b32  	%r111, %r110, %r104;
	xor.b32  	%r112, %r110, %r105;
	cvt.u64.u32 	%rd58, %r111;
	shl.b64 	%rd59, %rd58, 32;
	cvt.u64.u32 	%rd60, %r112;
	or.b64  	%rd61, %rd59, %rd60;
	cvt.rn.f64.s64 	%fd3, %rd61;
	mul.f64 	%fd4, %fd3, 0d3BF921FB54442D19;
	cvt.rn.f32.f64 	%f49, %fd4;
	neg.f32 	%f50, %f49;
	setp.lt.s32 	%p15, %r109, 0;
	selp.f32 	%f184, %f50, %f49, %p15;
$L__BB3_17:
	add.s32 	%r114, %r191, 1;
	mul.rn.f32 	%f52, %f184, %f184;
	and.b32  	%r115, %r191, 1;
	setp.eq.b32 	%p16, %r115, 1;
	selp.f32 	%f53, %f184, 0f3F800000, %p16;
	fma.rn.f32 	%f54, %f52, %f53, 0f00000000;
	fma.rn.f32 	%f55, %f52, 0f37CBAC00, 0fBAB607ED;
	selp.f32 	%f56, 0fB94D4153, %f55, %p16;
	selp.f32 	%f57, 0f3C0885E4, 0f3D2AAABB, %p16;
	fma.rn.f32 	%f58, %f56, %f52, %f57;
	selp.f32 	%f59, 0fBE2AAAA8, 0fBEFFFFFF, %p16;
	fma.rn.f32 	%f60, %f58, %f52, %f59;
	fma.rn.f32 	%f61, %f60, %f54, %f53;
	and.b32  	%r116, %r114, 2;
	setp.eq.s32 	%p17, %r116, 0;
	mov.f32 	%f62, 0f00000000;
	sub.f32 	%f63, %f62, %f61;
	selp.f32 	%f64, %f61, %f63, %p17;
	abs.f32 	%f65, %f64;
	abs.f32 	%f66, %f8;
	setp.gt.f32 	%p18, %f66, %f65;
	selp.f32 	%f67, %f66, %f65, %p18;
	selp.f32 	%f68, %f65, %f66, %p18;
	div.rn.f32 	%f69, %f68, %f67;
	mul.f32 	%f70, %f69, %f69;
	fma.rn.f32 	%f71, %f70, 0f3B33710B, 0fBC807748;
	fma.rn.f32 	%f72, %f71, %f70, 0f3D2CDAB2;
	fma.rn.f32 	%f73, %f72, %f70, 0fBD992D10;
	fma.rn.f32 	%f74, %f73, %f70, 0f3DD9EA6C;
	fma.rn.f32 	%f75, %f74, %f70, 0fBE117CB1;
	fma.rn.f32 	%f76, %f75, %f70, 0f3E4CBCE0;
	fma.rn.f32 	%f77, %f76, %f70, 0fBEAAAA7D;
	mul.f32 	%f78, %f70, %f77;
	fma.rn.f32 	%f79, %f78, %f69, %f69;
	neg.f32 	%f80, %f79;
	fma.rn.f32 	%f81, 0f3F6EE581, 0f3FD774EB, %f80;
	selp.f32 	%f82, %f81, %f79, %p18;
	selp.f32 	%f83, 0f3F6EE581, 0f3FEEE581, %p18;
	selp.f32 	%f84, %f79, %f80, %p18;
	mov.b32 	%r117, %f64;
	fma.rn.f32 	%f85, %f83, 0f3FD774EB, %f84;
	setp.lt.s32 	%p19, %r117, 0;
	selp.f32 	%f86, %f85, %f82, %p19;
	add.f32 	%f87, %f66, %f65;
	setp.eq.f32 	%p20, %f67, 0f00000000;
	selp.f32 	%f88, 0f40490FDB, 0f00000000, %p19;
	setp.eq.f32 	%p21, %f65, %f66;
	selp.f32 	%f89, 0f4016CBE4, 0f3F490FDB, %p19;
	selp.f32 	%f90, %f89, %f86, %p21;
	selp.f32 	%f91, %f88, %f90, %p20;
	abs.f32 	%f92, %f87;
	setp.nan.f32 	%p22, %f92, %f92;
	copysign.f32 	%f93, %f8, %f91;
	selp.f32 	%f12, %f87, %f93, %p22;
	mul.f32 	%f13, %f1, 0f40490FDB;
	mul.f32 	%f94, %f13, 0f3F22F983;
	cvt.rni.s32.f32 	%r199, %f94;
	cvt.rn.f32.s32 	%f95, %r199;
	fma.rn.f32 	%f96, %f95, 0fBFC90FDA, %f13;
	fma.rn.f32 	%f97, %f95, 0fB3A22168, %f96;
	fma.rn.f32 	%f186, %f95, 0fA7C234C5, %f97;
	abs.f32 	%f15, %f13;
	setp.ltu.f32 	%p23, %f15, 0f47CE4780;
	mov.u32 	%r195, %r199;
	mov.f32 	%f185, %f186;
	@%p23 bra 	$L__BB3_25;
	setp.neu.f32 	%p24, %f15, 0f7F800000;
	@%p24 bra 	$L__BB3_20;
	mov.f32 	%f100, 0f00000000;
	mul.rn.f32 	%f185, %f13, %f100;
	mov.b32 	%r195, 0;
	bra.uni 	$L__BB3_25;
$L__BB3_20:
	mov.b32 	%r30, %f13;
	shl.b32 	%r119, %r30, 8;
	or.b32  	%r31, %r119, -2147483648;
	mov.b64 	%rd97, 0;
	mov.b32 	%r192, 0;
	mov.u64 	%rd95, __cudart_i2opi_f;
	mov.u64 	%rd96, %rd1;
$L__BB3_21:
	.pragma "nounroll";
	ld.global.nc.u32 	%r120, [%rd95];
	mad.wide.u32 	%rd64, %r120, %r31, %rd97;
	shr.u64 	%rd97, %rd64, 32;
	st.local.u32 	[%rd96], %rd64;
	add.s32 	%r192, %r192, 1;
	add.s64 	%rd96, %rd96, 4;
	add.s64 	%rd95, %rd95, 4;
	setp.ne.s32 	%p25, %r192, 6;
	@%p25 bra 	$L__BB3_21;
	shr.u32 	%r121, %r30, 23;
	st.local.u32 	[%rd1+24], %rd97;
	and.b32  	%r34, %r121, 31;
	and.b32  	%r122, %r121, 224;
	add.s32 	%r123, %r122, -128;
	shr.u32 	%r124, %r123, 5;
	mul.wide.u32 	%rd65, %r124, 4;
	sub.s64 	%rd22, %rd1, %rd65;
	ld.local.u32 	%r193, [%rd22+24];
	ld.local.u32 	%r194, [%rd22+20];
	setp.eq.s32 	%p26, %r34, 0;
	@%p26 bra 	$L__BB3_24;
	shf.l.wrap.b32 	%r193, %r194, %r193, %r34;
	ld.local.u32 	%r125, [%rd22+16];
	shf.l.wrap.b32 	%r194, %r125, %r194, %r34;
$L__BB3_24:
	shr.u32 	%r126, %r193, 30;
	shf.l.wrap.b32 	%r127, %r194, %r193, 2;
	shl.b32 	%r128, %r194, 2;
	shr.u32 	%r129, %r127, 31;
	add.s32 	%r130, %r129, %r126;
	neg.s32 	%r131, %r130;
	setp.lt.s32 	%p27, %r30, 0;
	selp.b32 	%r195, %r131, %r130, %p27;
	xor.b32  	%r132, %r127, %r30;
	shr.s32 	%r133, %r127, 31;
	xor.b32  	%r134, %r133, %r127;
	xor.b32  	%r135, %r133, %r128;
	cvt.u64.u32 	%rd66, %r134;
	shl.b64 	%rd67, %rd66, 32;
	cvt.u64.u32 	%rd68, %r135;
	or.b64  	%rd69, %rd67, %rd68;
	cvt.rn.f64.s64 	%fd5, %rd69;
	mul.f64 	%fd6, %fd5, 0d3BF921FB54442D19;
	cvt.rn.f32.f64 	%f98, %fd6;
	neg.f32 	%f99, %f98;
	setp.lt.s32 	%p28, %r132, 0;
	selp.f32 	%f185, %f99, %f98, %p28;
$L__BB3_25:
	setp.ltu.f32 	%p29, %f15, 0f47CE4780;
	mul.rn.f32 	%f101, %f185, %f185;
	and.b32  	%r137, %r195, 1;
	setp.eq.b32 	%p30, %r137, 1;
	selp.f32 	%f102, 0f3F800000, %f185, %p30;
	fma.rn.f32 	%f103, %f101, %f102, 0f00000000;
	fma.rn.f32 	%f104, %f101, 0f37CBAC00, 0fBAB607ED;
	selp.f32 	%f105, %f104, 0fB94D4153, %p30;
	selp.f32 	%f106, 0f3D2AAABB, 0f3C0885E4, %p30;
	fma.rn.f32 	%f107, %f105, %f101, %f106;
	selp.f32 	%f108, 0fBEFFFFFF, 0fBE2AAAA8, %p30;
	fma.rn.f32 	%f109, %f107, %f101, %f108;
	fma.rn.f32 	%f110, %f109, %f103, %f102;
	and.b32  	%r138, %r195, 2;
	setp.eq.s32 	%p31, %r138, 0;
	mov.f32 	%f111, 0f00000000;
	sub.f32 	%f112, %f111, %f110;
	selp.f32 	%f19, %f110, %f112, %p31;
	@%p29 bra 	$L__BB3_33;
	setp.neu.f32 	%p32, %f15, 0f7F800000;
	@%p32 bra 	$L__BB3_28;
	mov.f32 	%f115, 0f00000000;
	mul.rn.f32 	%f186, %f13, %f115;
	mov.b32 	%r199, 0;
	bra.uni 	$L__BB3_33;
$L__BB3_28:
	mov.b32 	%r43, %f13;
	shl.b32 	%r140, %r43, 8;
	or.b32  	%r44, %r140, -2147483648;
	mov.b64 	%rd100, 0;
	mov.b32 	%r196, 0;
	mov.u64 	%rd98, __cudart_i2opi_f;
	mov.u64 	%rd99, %rd1;
$L__BB3_29:
	.pragma "nounroll";
	ld.global.nc.u32 	%r141, [%rd98];
	mad.wide.u32 	%rd72, %r141, %r44, %rd100;
	shr.u64 	%rd100, %rd72, 32;
	st.local.u32 	[%rd99], %rd72;
	add.s32 	%r196, %r196, 1;
	add.s64 	%rd99, %rd99, 4;
	add.s64 	%rd98, %rd98, 4;
	setp.ne.s32 	%p33, %r196, 6;
	@%p33 bra 	$L__BB3_29;
	shr.u32 	%r142, %r43, 23;
	st.local.u32 	[%rd1+24], %rd100;
	and.b32  	%r47, %r142, 31;
	and.b32  	%r143, %r142, 224;
	add.s32 	%r144, %r143, -128;
	shr.u32 	%r145, %r144, 5;
	mul.wide.u32 	%rd73, %r145, 4;
	sub.s64 	%rd29, %rd1, %rd73;
	ld.local.u32 	%r197, [%rd29+24];
	ld.local.u32 	%r198, [%rd29+20];
	setp.eq.s32 	%p34, %r47, 0;
	@%p34 bra 	$L__BB3_32;
	shf.l.wrap.b32 	%r197, %r198, %r197, %r47;
	ld.local.u32 	%r146, [%rd29+16];
	shf.l.wrap.b32 	%r198, %r146, %r198, %r47;
$L__BB3_32:
	shr.u32 	%r147, %r197, 30;
	shf.l.wrap.b32 	%r148, %r198, %r197, 2;
	shl.b32 	%r149, %r198, 2;
	shr.u32 	%r150, %r148, 31;
	add.s32 	%r151, %r150, %r147;
	neg.s32 	%r152, %r151;
	setp.lt.s32 	%p35, %r43, 0;
	selp.b32 	%r199, %r152, %r151, %p35;
	xor.b32  	%r153, %r148, %r43;
	shr.s32 	%r154, %r148, 31;
	xor.b32  	%r155, %r154, %r148;
	xor.b32  	%r156, %r154, %r149;
	cvt.u64.u32 	%rd74, %r155;
	shl.b64 	%rd75, %rd74, 32;
	cvt.u64.u32 	%rd76, %r156;
	or.b64  	%rd77, %rd75, %rd76;
	cvt.rn.f64.s64 	%fd7, %rd77;
	mul.f64 	%fd8, %fd7, 0d3BF921FB54442D19;
	cvt.rn.f32.f64 	%f113, %fd8;
	neg.f32 	%f114, %f113;
	setp.lt.s32 	%p36, %r153, 0;
	selp.f32 	%f186, %f114, %f113, %p36;
$L__BB3_33:
	add.s32 	%r158, %r199, 1;
	mul.rn.f32 	%f116, %f186, %f186;
	and.b32  	%r159, %r199, 1;
	setp.eq.b32 	%p37, %r159, 1;
	selp.f32 	%f117, %f186, 0f3F800000, %p37;
	fma.rn.f32 	%f118, %f116, %f117, 0f00000000;
	fma.rn.f32 	%f119, %f116, 0f37CBAC00, 0fBAB607ED;
	selp.f32 	%f120, 0fB94D4153, %f119, %p37;
	selp.f32 	%f121, 0f3C0885E4, 0f3D2AAABB, %p37;
	fma.rn.f32 	%f122, %f120, %f116, %f121;
	selp.f32 	%f123, 0fBE2AAAA8, 0fBEFFFFFF, %p37;
	fma.rn.f32 	%f124, %f122, %f116, %f123;
	fma.rn.f32 	%f125, %f124, %f118, %f117;
	and.b32  	%r160, %r158, 2;
	setp.eq.s32 	%p38, %r160, 0;
	mov.f32 	%f126, 0f00000000;
	sub.f32 	%f127, %f126, %f125;
	selp.f32 	%f128, %f125, %f127, %p38;
	abs.f32 	%f129, %f128;
	abs.f32 	%f130, %f19;
	setp.gt.f32 	%p39, %f130, %f129;
	selp.f32 	%f131, %f130, %f129, %p39;
	selp.f32 	%f132, %f129, %f130, %p39;
	div.rn.f32 	%f133, %f132, %f131;
	mul.f32 	%f134, %f133, %f133;
	fma.rn.f32 	%f135, %f134, 0f3B33710B, 0fBC807748;
	fma.rn.f32 	%f136, %f135, %f134, 0f3D2CDAB2;
	fma.rn.f32 	%f137, %f136, %f134, 0fBD992D10;
	fma.rn.f32 	%f138, %f137, %f134, 0f3DD9EA6C;
	fma.rn.f32 	%f139, %f138, %f134, 0fBE117CB1;
	fma.rn.f32 	%f140, %f139, %f134, 0f3E4CBCE0;
	fma.rn.f32 	%f141, %f140, %f134, 0fBEAAAA7D;
	mul.f32 	%f142, %f134, %f141;
	fma.rn.f32 	%f143, %f142, %f133, %f133;
	neg.f32 	%f144, %f143;
	fma.rn.f32 	%f145, 0f3F6EE581, 0f3FD774EB, %f144;
	selp.f32 	%f146, %f145, %f143, %p39;
	selp.f32 	%f147, 0f3F6EE581, 0f3FEEE581, %p39;
	selp.f32 	%f148, %f143, %f144, %p39;
	mov.b32 	%r161, %f128;
	fma.rn.f32 	%f149, %f147, 0f3FD774EB, %f148;
	setp.lt.s32 	%p40, %r161, 0;
	selp.f32 	%f150, %f149, %f146, %p40;
	add.f32 	%f151, %f130, %f129;
	setp.eq.f32 	%p41, %f131, 0f00000000;
	selp.f32 	%f152, 0f40490FDB, 0f00000000, %p40;
	setp.eq.f32 	%p42, %f129, %f130;
	selp.f32 	%f153, 0f4016CBE4, 0f3F490FDB, %p40;
	selp.f32 	%f154, %f153, %f150, %p42;
	selp.f32 	%f155, %f152, %f154, %p41;
	abs.f32 	%f156, %f151;
	setp.nan.f32 	%p43, %f156, %f156;
	copysign.f32 	%f157, %f19, %f155;
	selp.f32 	%f158, %f151, %f157, %p43;
	sub.f32 	%f23, %f12, %f158;
	mul.f32 	%f159, %f23, 0f3F22F983;
	cvt.rni.s32.f32 	%r203, %f159;
	cvt.rn.f32.s32 	%f160, %r203;
	fma.rn.f32 	%f161, %f160, 0fBFC90FDA, %f23;
	fma.rn.f32 	%f162, %f160, 0fB3A22168, %f161;
	fma.rn.f32 	%f187, %f160, 0fA7C234C5, %f162;
	abs.f32 	%f25, %f23;
	setp.ltu.f32 	%p44, %f25, 0f47CE4780;
	@%p44 bra 	$L__BB3_41;
	setp.neu.f32 	%p45, %f25, 0f7F800000;
	@%p45 bra 	$L__BB3_36;
	mov.f32 	%f165, 0f00000000;
	mul.rn.f32 	%f187, %f23, %f165;
	mov.b32 	%r203, 0;
	bra.uni 	$L__BB3_41;
$L__BB3_36:
	mov.b32 	%r57, %f23;
	shl.b32 	%r163, %r57, 8;
	or.b32  	%r58, %r163, -2147483648;
	mov.b64 	%rd103, 0;
	mov.b32 	%r200, 0;
	mov.u64 	%rd101, __cudart_i2opi_f;
	mov.u64 	%rd102, %rd1;
$L__BB3_37:
	.pragma "nounroll";
	ld.global.nc.u32 	%r164, [%rd101];
	mad.wide.u32 	%rd80, %r164, %r58, %rd103;
	shr.u64 	%rd103, %rd80, 32;
	st.local.u32 	[%rd102], %rd80;
	add.s32 	%r200, %r200, 1;
	add.s64 	%rd102, %rd102, 4;
	add.s64 	%rd101, %rd101, 4;
	setp.ne.s32 	%p46, %r200, 6;
	@%p46 bra 	$L__BB3_37;
	shr.u32 	%r165, %r57, 23;
	st.local.u32 	[%rd1+24], %rd103;
	and.b32  	%r61, %r165, 31;
	and.b32  	%r166, %r165, 224;
	add.s32 	%r167, %r166, -128;
	shr.u32 	%r168, %r167, 5;
	mul.wide.u32 	%rd81, %r168, 4;
	sub.s64 	%rd36, %rd1, %rd81;
	ld.local.u32 	%r201, [%rd36+24];
	ld.local.u32 	%r202, [%rd36+20];
	setp.eq.s32 	%p47, %r61, 0;
	@%p47 bra 	$L__BB3_40;
	shf.l.wrap.b32 	%r201, %r202, %r201, %r61;
	ld.local.u32 	%r169, [%rd36+16];
	shf.l.wrap.b32 	%r202, %r169, %r202, %r61;
$L__BB3_40:
	shr.u32 	%r170, %r201, 30;
	shf.l.wrap.b32 	%r171, %r202, %r201, 2;
	shl.b32 	%r172, %r202, 2;
	shr.u32 	%r173, %r171, 31;
	add.s32 	%r174, %r173, %r170;
	neg.s32 	%r175, %r174;
	setp.lt.s32 	%p48, %r57, 0;
	selp.b32 	%r203, %r175, %r174, %p48;
	xor.b32  	%r176, %r171, %r57;
	shr.s32 	%r177, %r171, 31;
	xor.b32  	%r178, %r177, %r171;
	xor.b32  	%r179, %r177, %r172;
	cvt.u64.u32 	%rd82, %r178;
	shl.b64 	%rd83, %rd82, 32;
	cvt.u64.u32 	%rd84, %r179;
	or.b64  	%rd85, %rd83, %rd84;
	cvt.rn.f64.s64 	%fd9, %rd85;
	mul.f64 	%fd10, %fd9, 0d3BF921FB54442D19;
	cvt.rn.f32.f64 	%f163, %fd10;
	neg.f32 	%f164, %f163;
	setp.lt.s32 	%p49, %r176, 0;
	selp.f32 	%f187, %f164, %f163, %p49;
$L__BB3_41:
	add.s32 	%r181, %r203, 1;
	mul.rn.f32 	%f166, %f187, %f187;
	and.b32  	%r182, %r203, 1;
	setp.eq.b32 	%p50, %r182, 1;
	selp.f32 	%f167, %f187, 0f3F800000, %p50;
	fma.rn.f32 	%f168, %f166, %f167, 0f00000000;
	fma.rn.f32 	%f169, %f166, 0f37CBAC00, 0fBAB607ED;
	selp.f32 	%f170, 0fB94D4153, %f169, %p50;
	selp.f32 	%f171, 0f3C0885E4, 0f3D2AAABB, %p50;
	fma.rn.f32 	%f172, %f170, %f166, %f171;
	selp.f32 	%f173, 0fBE2AAAA8, 0fBEFFFFFF, %p50;
	fma.rn.f32 	%f174, %f172, %f166, %f173;
	fma.rn.f32 	%f175, %f174, %f168, %f167;
	and.b32  	%r183, %r181, 2;
	setp.eq.s32 	%p51, %r183, 0;
	mov.f32 	%f176, 0f00000000;
	sub.f32 	%f177, %f176, %f175;
	selp.f32 	%f178, %f175, %f177, %p51;
	mul.f32 	%f179, %f178, 0f3F1E377A;
	abs.f32 	%f180, %f179;
	add.f32 	%f181, %f180, 0f3F800000;
	div.rn.f32 	%f182, %f179, %f181;
	cvta.to.global.u64 	%rd86, %rd39;
	add.s64 	%rd88, %rd86, %rd43;
	st.global.f32 	[%rd88], %f182;
$L__BB3_42:
	ret;

}
	// .globl	quantum_evolution_kernel
.visible .entry quantum_evolution_kernel(
	.param .u64 .ptr .align 1 quantum_evolution_kernel_param_0,
	.param .u64 .ptr .align 1 quantum_evolution_kernel_param_1,
	.param .u32 quantum_evolution_kernel_param_2,
	.param .u32 quantum_evolution_kernel_param_3,
	.param .f32 quantum_evolution_kernel_param_4
)
{
	.local .align 4 .b8 	__local_depot4[28];
	.reg .b64 	%SP;
	.reg .b64 	%SPL;
	.reg .pred 	%p<28>;
	.reg .b32 	%r<150>;
	.reg .b32 	%f<110>;
	.reg .b64 	%rd<73>;
	.reg .b64 	%fd<7>;

	mov.u64 	%SPL, __local_depot4;
	ld.param.u64 	%rd23, [quantum_evolution_kernel_param_0];
	ld.param.u64 	%rd24, [quantum_evolution_kernel_param_1];
	ld.param.u32 	%r46, [quantum_evolution_kernel_param_2];
	ld.param.u32 	%r48, [quantum_evolution_kernel_param_3];
	ld.param.f32 	%f23, [quantum_evolution_kernel_param_4];
	add.u64 	%rd1, %SPL, 0;
	mov.u32 	%r49, %ctaid.x;
	mov.u32 	%r50, %ntid.x;
	mov.u32 	%r51, %tid.x;
	mad.lo.s32 	%r1, %r49, %r50, %r51;
	mov.u32 	%r52, %ctaid.y;
	mov.u32 	%r53, %ntid.y;
	mov.u32 	%r54, %tid.y;
	mad.lo.s32 	%r55, %r52, %r53, %r54;
	setp.ge.s32 	%p1, %r1, %r46;
	setp.ge.s32 	%p2, %r55, %r48;
	or.pred  	%p3, %p1, %p2;
	@%p3 bra 	$L__BB4_26;
	cvta.to.global.u64 	%rd26, %rd23;
	mul.lo.s32 	%r56, %r46, %r55;
	add.s32 	%r3, %r56, %r1;
	add.s32 	%r57, %r1, %r46;
	add.s32 	%r58, %r57, -1;
	rem.s32 	%r59, %r58, %r46;
	add.s32 	%r60, %r59, %r56;
	add.s32 	%r61, %r1, 1;
	rem.s32 	%r62, %r61, %r46;
	add.s32 	%r63, %r62, %r56;
	add.s32 	%r64, %r55, %r48;
	add.s32 	%r65, %r64, -1;
	rem.u32 	%r66, %r65, %r48;
	mad.lo.s32 	%r67, %r66, %r46, %r1;
	add.s32 	%r68, %r55, 1;
	rem.u32 	%r69, %r68, %r48;
	mad.lo.s32 	%r70, %r69, %r46, %r1;
	mul.wide.s32 	%rd27, %r3, 4;
	add.s64 	%rd28, %rd26, %rd27;
	ld.global.nc.f32 	%f1, [%rd28];
	mul.wide.s32 	%rd29, %r60, 4;
	add.s64 	%rd30, %rd26, %rd29;
	ld.global.nc.f32 	%f24, [%rd30];
	mul.wide.s32 	%rd31, %r63, 4;
	add.s64 	%rd32, %rd26, %rd31;
	ld.global.nc.f32 	%f25, [%rd32];
	add.f32 	%f26, %f24, %f25;
	mul.wide.s32 	%rd33, %r67, 4;
	add.s64 	%rd34, %rd26, %rd33;
	ld.global.nc.f32 	%f27, [%rd34];
	add.f32 	%f28, %f26, %f27;
	mul.wide.s32 	%rd35, %r70, 4;
	add.s64 	%rd36, %rd26, %rd35;
	ld.global.nc.f32 	%f29, [%rd36];
	add.f32 	%f2, %f28, %f29;
	add.f32 	%f3, %f23, %f1;
	mul.f32 	%f30, %f3, 0f3F22F983;
	cvt.rni.s32.f32 	%r141, %f30;
	cvt.rn.f32.s32 	%f31, %r141;
	fma.rn.f32 	%f32, %f31, 0fBFC90FDA, %f3;
	fma.rn.f32 	%f33, %f31, 0fB3A22168, %f32;
	fma.rn.f32 	%f107, %f31, 0fA7C234C5, %f33;
	abs.f32 	%f5, %f3;
	setp.ltu.f32 	%p4, %f5, 0f47CE4780;
	@%p4 bra 	$L__BB4_9;
	setp.neu.f32 	%p5, %f5, 0f7F800000;
	@%p5 bra 	$L__BB4_4;
	mov.f32 	%f36, 0f00000000;
	mul.rn.f32 	%f107, %f3, %f36;
	mov.b32 	%r141, 0;
	bra.uni 	$L__BB4_9;
$L__BB4_4:
	mov.b32 	%r5, %f3;
	shl.b32 	%r72, %r5, 8;
	or.b32  	%r6, %r72, -2147483648;
	mov.b64 	%rd66, 0;
	mov.b32 	%r138, 0;
	mov.u64 	%rd64, __cudart_i2opi_f;
	mov.u64 	%rd65, %rd1;
$L__BB4_5:
	.pragma "nounroll";
	ld.global.nc.u32 	%r73, [%rd64];
	mad.wide.u32 	%rd39, %r73, %r6, %rd66;
	shr.u64 	%rd66, %rd39, 32;
	st.local.u32 	[%rd65], %rd39;
	add.s32 	%r138, %r138, 1;
	add.s64 	%rd65, %rd65, 4;
	add.s64 	%rd64, %rd64, 4;
	setp.ne.s32 	%p6, %r138, 6;
	@%p6 bra 	$L__BB4_5;
	shr.u32 	%r74, %r5, 23;
	st.local.u32 	[%rd1+24], %rd66;
	and.b32  	%r9, %r74, 31;
	and.b32  	%r75, %r74, 224;
	add.s32 	%r76, %r75, -128;
	shr.u32 	%r77, %r76, 5;
	mul.wide.u32 	%rd40, %r77, 4;
	sub.s64 	%rd8, %rd1, %rd40;
	ld.local.u32 	%r139, [%rd8+24];
	ld.local.u32 	%r140, [%rd8+20];
	setp.eq.s32 	%p7, %r9, 0;
	@%p7 bra 	$L__BB4_8;
	shf.l.wrap.b32 	%r139, %r140, %r139, %r9;
	ld.local.u32 	%r78, [%rd8+16];
	shf.l.wrap.b32 	%r140, %r78, %r140, %r9;
$L__BB4_8:
	shr.u32 	%r79, %r139, 30;
	shf.l.wrap.b32 	%r80, %r140, %r139, 2;
	shl.b32 	%r81, %r140, 2;
	shr.u32 	%r82, %r80, 31;
	add.s32 	%r83, %r82, %r79;
	neg.s32 	%r84, %r83;
	setp.lt.s32 	%p8, %r5, 0;
	selp.b32 	%r141, %r84, %r83, %p8;
	xor.b32  	%r85, %r80, %r5;
	shr.s32 	%r86, %r80, 31;
	xor.b32  	%r87, %r86, %r80;
	xor.b32  	%r88, %r86, %r81;
	cvt.u64.u32 	%rd41, %r87;
	shl.b64 	%rd42, %rd41, 32;
	cvt.u64.u32 	%rd43, %r88;
	or.b64  	%rd44, %rd42, %rd43;
	cvt.rn.f64.s64 	%fd1, %rd44;
	mul.f64 	%fd2, %fd1, 0d3BF921FB54442D19;
	cvt.rn.f32.f64 	%f34, %fd2;
	neg.f32 	%f35, %f34;
	setp.lt.s32 	%p9, %r85, 0;
	selp.f32 	%f107, %f35, %f34, %p9;
$L__BB4_9:
	mul.rn.f32 	%f37, %f107, %f107;
	and.b32  	%r90, %r141, 1;
	setp.eq.b32 	%p10, %r90, 1;
	selp.f32 	%f38, 0f3F800000, %f107, %p10;
	fma.rn.f32 	%f39, %f37, %f38, 0f00000000;
	fma.rn.f32 	%f40, %f37, 0f37CBAC00, 0fBAB607ED;
	selp.f32 	%f41, %f40, 0fB94D4153, %p10;
	selp.f32 	%f42, 0f3D2AAABB, 0f3C0885E4, %p10;
	fma.rn.f32 	%f43, %f41, %f37, %f42;
	selp.f32 	%f44, 0fBEFFFFFF, 0fBE2AAAA8, %p10;
	fma.rn.f32 	%f45, %f43, %f37, %f44;
	fma.rn.f32 	%f46, %f45, %f39, %f38;
	and.b32  	%r91, %r141, 2;
	setp.eq.s32 	%p11, %r91, 0;
	mov.f32 	%f47, 0f00000000;
	sub.f32 	%f48, %f47, %f46;
	selp.f32 	%f9, %f46, %f48, %p11;
	fma.rn.f32 	%f10, %f1, 0f3F1E377A, %f23;
	mul.f32 	%f49, %f10, 0f3F22F983;
	cvt.rni.s32.f32 	%r145, %f49;
	cvt.rn.f32.s32 	%f50, %r145;
	fma.rn.f32 	%f51, %f50, 0fBFC90FDA, %f10;
	fma.rn.f32 	%f52, %f50, 0fB3A22168, %f51;
	fma.rn.f32 	%f108, %f50, 0fA7C234C5, %f52;
	abs.f32 	%f12, %f10;
	setp.ltu.f32 	%p12, %f12, 0f47CE4780;
	@%p12 bra 	$L__BB4_17;
	setp.neu.f32 	%p13, %f12, 0f7F800000;
	@%p13 bra 	$L__BB4_12;
	mov.f32 	%f55, 0f00000000;
	mul.rn.f32 	%f108, %f10, %f55;
	mov.b32 	%r145, 0;
	bra.uni 	$L__BB4_17;
$L__BB4_12:
	mov.b32 	%r19, %f10;
	shl.b32 	%r93, %r19, 8;
	or.b32  	%r20, %r93, -2147483648;
	mov.b64 	%rd69, 0;
	mov.b32 	%r142, 0;
	mov.u64 	%rd67, __cudart_i2opi_f;
	mov.u64 	%rd68, %rd1;
$L__BB4_13:
	.pragma "nounroll";
	ld.global.nc.u32 	%r94, [%rd67];
	mad.wide.u32 	%rd47, %r94, %r20, %rd69;
	shr.u64 	%rd69, %rd47, 32;
	st.local.u32 	[%rd68], %rd47;
	add.s32 	%r142, %r142, 1;
	add.s64 	%rd68, %rd68, 4;
	add.s64 	%rd67, %rd67, 4;
	setp.ne.s32 	%p14, %r142, 6;
	@%p14 bra 	$L__BB4_13;
	shr.u32 	%r95, %r19, 23;
	st.local.u32 	[%rd1+24], %rd69;
	and.b32  	%r23, %r95, 31;
	and.b32  	%r96, %r95, 224;
	add.s32 	%r97, %r96, -128;
	shr.u32 	%r98, %r97, 5;
	mul.wide.u32 	%rd48, %r98, 4;
	sub.s64 	%rd15, %rd1, %rd48;
	ld.local.u32 	%r143, [%rd15+24];
	ld.local.u32 	%r144, [%rd15+20];
	setp.eq.s32 	%p15, %r23, 0;
	@%p15 bra 	$L__BB4_16;
	shf.l.wrap.b32 	%r143, %r144, %r143, %r23;
	ld.local.u32 	%r99, [%rd15+16];
	shf.l.wrap.b32 	%r144, %r99, %r144, %r23;
$L__BB4_16:
	shr.u32 	%r100, %r143, 30;
	shf.l.wrap.b32 	%r101, %r144, %r143, 2;
	shl.b32 	%r102, %r144, 2;
	shr.u32 	%r103, %r101, 31;
	add.s32 	%r104, %r103, %r100;
	neg.s32 	%r105, %r104;
	setp.lt.s32 	%p16, %r19, 0;
	selp.b32 	%r145, %r105, %r104, %p16;
	xor.b32  	%r106, %r101, %r19;
	shr.s32 	%r107, %r101, 31;
	xor.b32  	%r108, %r107, %r101;
	xor.b32  	%r109, %r107, %r102;
	cvt.u64.u32 	%rd49, %r108;
	shl.b64 	%rd50, %rd49, 32;
	cvt.u64.u32 	%rd51, %r109;
	or.b64  	%rd52, %rd50, %rd51;
	cvt.rn.f64.s64 	%fd3, %rd52;
	mul.f64 	%fd4, %fd3, 0d3BF921FB54442D19;
	cvt.rn.f32.f64 	%f53, %fd4;
	neg.f32 	%f54, %f53;
	setp.lt.s32 	%p17, %r106, 0;
	selp.f32 	%f108, %f54, %f53, %p17;
$L__BB4_17:
	add.s32 	%r111, %r145, 1;
	mul.rn.f32 	%f56, %f108, %f108;
	and.b32  	%r112, %r145, 1;
	setp.eq.b32 	%p18, %r112, 1;
	selp.f32 	%f57, %f108, 0f3F800000, %p18;
	fma.rn.f32 	%f58, %f56, %f57, 0f00000000;
	fma.rn.f32 	%f59, %f56, 0f37CBAC00, 0fBAB607ED;
	selp.f32 	%f60, 0fB94D4153, %f59, %p18;
	selp.f32 	%f61, 0f3C0885E4, 0f3D2AAABB, %p18;
	fma.rn.f32 	%f62, %f60, %f56, %f61;
	selp.f32 	%f63, 0fBE2AAAA8, 0fBEFFFFFF, %p18;
	fma.rn.f32 	%f64, %f62, %f56, %f63;
	fma.rn.f32 	%f65, %f64, %f58, %f57;
	and.b32  	%r113, %r111, 2;
	setp.eq.s32 	%p19, %r113, 0;
	mov.f32 	%f66, 0f00000000;
	sub.f32 	%f67, %f66, %f65;
	selp.f32 	%f68, %f65, %f67, %p19;
	mul.f32 	%f69, %f9, %f68;
	fma.rn.f32 	%f70, %f69, 0f3DCCCCCD, %f1;
	fma.rn.f32 	%f71, %f2, 0f3E800000, %f70;
	mul.f32 	%f16, %f71, 0f3F000000;
	mul.f32 	%f17, %f16, 0f3FCF1BBD;
	mul.f32 	%f72, %f17, 0f3F22F983;
	cvt.rni.s32.f32 	%r149, %f72;
	cvt.rn.f32.s32 	%f73, %r149;
	fma.rn.f32 	%f74, %f73, 0fBFC90FDA, %f17;
	fma.rn.f32 	%f75, %f73, 0fB3A22168, %f74;
	fma.rn.f32 	%f109, %f73, 0fA7C234C5, %f75;
	abs.f32 	%f19, %f17;
	setp.ltu.f32 	%p20, %f19, 0f47CE4780;
	@%p20 bra 	$L__BB4_25;
	setp.neu.f32 	%p21, %f19, 0f7F800000;
	@%p21 bra 	$L__BB4_20;
	mov.f32 	%f78, 0f00000000;
	mul.rn.f32 	%f109, %f17, %f78;
	mov.b32 	%r149, 0;
	bra.uni 	$L__BB4_25;
$L__BB4_20:
	mov.b32 	%r33, %f17;
	shl.b32 	%r115, %r33, 8;
	or.b32  	%r34, %r115, -2147483648;
	mov.b64 	%rd72, 0;
	mov.b32 	%r146, 0;
	mov.u64 	%rd70, __cudart_i2opi_f;
	mov.u64 	%rd71, %rd1;
$L__BB4_21:
	.pragma "nounroll";
	ld.global.nc.u32 	%r116, [%rd70];
	mad.wide.u32 	%rd55, %r116, %r34, %rd72;
	shr.u64 	%rd72, %rd55, 32;
	st.local.u32 	[%rd71], %rd55;
	add.s32 	%r146, %r146, 1;
	add.s64 	%rd71, %rd71, 4;
	add.s64 	%rd70, %rd70, 4;
	setp.ne.s32 	%p22, %r146, 6;
	@%p22 bra 	$L__BB4_21;
	shr.u32 	%r117, %r33, 23;
	st.local.u32 	[%rd1+24], %rd72;
	and.b32  	%r37, %r117, 31;
	and.b32  	%r118, %r117, 224;
	add.s32 	%r119, %r118, -128;
	shr.u32 	%r120, %r119, 5;
	mul.wide.u32 	%rd56, %r120, 4;
	sub.s64 	%rd22, %rd1, %rd56;
	ld.local.u32 	%r147, [%rd22+24];
	ld.local.u32 	%r148, [%rd22+20];
	setp.eq.s32 	%p23, %r37, 0;
	@%p23 bra 	$L__BB4_24;
	shf.l.wrap.b32 	%r147, %r148, %r147, %r37;
	ld.local.u32 	%r121, [%rd22+16];
	shf.l.wrap.b32 	%r148, %r121, %r148, %r37;
$L__BB4_24:
	shr.u32 	%r122, %r147, 30;
	shf.l.wrap.b32 	%r123, %r148, %r147, 2;
	shl.b32 	%r124, %r148, 2;
	shr.u32 	%r125, %r123, 31;
	add.s32 	%r126, %r125, %r122;
	neg.s32 	%r127, %r126;
	setp.lt.s32 	%p24, %r33, 0;
	selp.b32 	%r149, %r127, %r126, %p24;
	xor.b32  	%r128, %r123, %r33;
	shr.s32 	%r129, %r123, 31;
	xor.b32  	%r130, %r129, %r123;
	xor.b32  	%r131, %r129, %r124;
	cvt.u64.u32 	%rd57, %r130;
	shl.b64 	%rd58, %rd57, 32;
	cvt.u64.u32 	%rd59, %r131;
	or.b64  	%rd60, %rd58, %rd59;
	cvt.rn.f64.s64 	%fd5, %rd60;
	mul.f64 	%fd6, %fd5, 0d3BF921FB54442D19;
	cvt.rn.f32.f64 	%f76, %fd6;
	neg.f32 	%f77, %f76;
	setp.lt.s32 	%p25, %r128, 0;
	selp.f32 	%f109, %f77, %f76, %p25;
$L__BB4_25:
	add.s32 	%r133, %r149, 1;
	mul.rn.f32 	%f79, %f109, %f109;
	and.b32  	%r134, %r149, 1;
	setp.eq.b32 	%p26, %r134, 1;
	selp.f32 	%f80, %f109, 0f3F800000, %p26;
	fma.rn.f32 	%f81, %f79, %f80, 0f00000000;
	fma.rn.f32 	%f82, %f79, 0f37CBAC00, 0fBAB607ED;
	selp.f32 	%f83, 0fB94D4153, %f82, %p26;
	selp.f32 	%f84, 0f3C0885E4, 0f3D2AAABB, %p26;
	fma.rn.f32 	%f85, %f83, %f79, %f84;
	selp.f32 	%f86, 0fBE2AAAA8, 0fBEFFFFFF, %p26;
	fma.rn.f32 	%f87, %f85, %f79, %f86;
	fma.rn.f32 	%f88, %f87, %f81, %f80;
	and.b32  	%r135, %r133, 2;
	setp.eq.s32 	%p27, %r135, 0;
	mov.f32 	%f89, 0f00000000;
	sub.f32 	%f90, %f89, %f88;
	selp.f32 	%f91, %f88, %f90, %p27;
	fma.rn.f32 	%f92, %f91, 0f3F1E377A, %f16;
	mul.f32 	%f93, %f92, 0fBFCF1BBD;
	fma.rn.f32 	%f94, %f93, 0f3BBB989D, 0f3F000000;
	cvt.sat.f32.f32 	%f95, %f94;
	mov.f32 	%f96, 0f4B400001;
	mov.f32 	%f97, 0f437C0000;
	fma.rm.f32 	%f98, %f95, %f97, %f96;
	add.f32 	%f99, %f98, 0fCB40007F;
	neg.f32 	%f100, %f99;
	fma.rn.f32 	%f101, %f93, 0f3FB8AA3B, %f100;
	fma.rn.f32 	%f102, %f93, 0f32A57060, %f101;
	mov.b32 	%r136, %f98;
	shl.b32 	%r137, %r136, 23;
	mov.b32 	%f103, %r137;
	ex2.approx.ftz.f32 	%f104, %f102;
	fma.rn.f32 	%f105, %f104, %f103, 0f3F800000;
	rcp.rn.f32 	%f106, %f105;
	cvta.to.global.u64 	%rd61, %rd24;
	add.s64 	%rd63, %rd61, %rd27;
	st.global.f32 	[%rd63], %f106;
$L__BB4_26:
	ret;

}
	// .globl	entropy_mining_kernel
.visible .entry entropy_mining_kernel(
	.param .u64 .ptr .align 1 entropy_mining_kernel_param_0,
	.param .u32 entropy_mining_kernel_param_1,
	.param .u64 entropy_mining_kernel_param_2,
	.param .f32 entropy_mining_kernel_param_3
)
{
	.local .align 4 .b8 	__local_depot5[28];
	.reg .b64 	%SP;
	.reg .b64 	%SPL;
	.reg .pred 	%p<12>;
	.reg .b32 	%r<45>;
	.reg .b32 	%f<52>;
	.reg .b64 	%rd<30>;
	.reg .b64 	%fd<3>;

	mov.u64 	%SPL, __local_depot5;
	ld.param.u64 	%rd9, [entropy_mining_kernel_param_0];
	ld.param.u32 	%r16, [entropy_mining_kernel_param_1];
	ld.param.u64 	%rd10, [entropy_mining_kernel_param_2];
	ld.param.f32 	%f8, [entropy_mining_kernel_param_3];
	add.u64 	%rd1, %SPL, 0;
	mov.u32 	%r17, %ctaid.x;
	mov.u32 	%r18, %ntid.x;
	mov.u32 	%r19, %tid.x;
	mad.lo.s32 	%r1, %r17, %r18, %r19;
	setp.ge.s32 	%p1, %r1, %r16;
	@%p1 bra 	$L__BB5_10;
	cvt.u64.u32 	%rd12, %r1;
	mad.lo.s64 	%rd13, %rd12, 1284865837, %rd10;
	mad.lo.s64 	%rd14, %rd13, 1284865837, 4150755663;
	and.b64  	%rd15, %rd14, 4294967295;
	cvt.rn.f32.u64 	%f9, %rd15;
	fma.rn.f32 	%f1, %f9, 0f2F800000, 0fBF000000;
	cvt.rn.f32.s32 	%f10, %r1;
	mul.f32 	%f11, %f10, 0f4122A99B;
	cvt.rn.f32.s32 	%f12, %r16;
	div.rn.f32 	%f13, %f11, %f12;
	mul.f32 	%f2, %f13, %f8;
	mul.f32 	%f14, %f2, 0f3F22F983;
	cvt.rni.s32.f32 	%r44, %f14;
	cvt.rn.f32.s32 	%f15, %r44;
	fma.rn.f32 	%f16, %f15, 0fBFC90FDA, %f2;
	fma.rn.f32 	%f17, %f15, 0fB3A22168, %f16;
	fma.rn.f32 	%f51, %f15, 0fA7C234C5, %f17;
	abs.f32 	%f4, %f2;
	setp.ltu.f32 	%p2, %f4, 0f47CE4780;
	@%p2 bra 	$L__BB5_9;
	setp.neu.f32 	%p3, %f4, 0f7F800000;
	@%p3 bra 	$L__BB5_4;
	mov.f32 	%f20, 0f00000000;
	mul.rn.f32 	%f51, %f2, %f20;
	mov.b32 	%r44, 0;
	bra.uni 	$L__BB5_9;
$L__BB5_4:
	mov.b32 	%r3, %f2;
	shl.b32 	%r21, %r3, 8;
	or.b32  	%r4, %r21, -2147483648;
	mov.b64 	%rd29, 0;
	mov.b32 	%r41, 0;
	mov.u64 	%rd27, __cudart_i2opi_f;
	mov.u64 	%rd28, %rd1;
$L__BB5_5:
	.pragma "nounroll";
	ld.global.nc.u32 	%r22, [%rd27];
	mad.wide.u32 	%rd18, %r22, %r4, %rd29;
	shr.u64 	%rd29, %rd18, 32;
	st.local.u32 	[%rd28], %rd18;
	add.s32 	%r41, %r41, 1;
	add.s64 	%rd28, %rd28, 4;
	add.s64 	%rd27, %rd27, 4;
	setp.ne.s32 	%p4, %r41, 6;
	@%p4 bra 	$L__BB5_5;
	shr.u32 	%r23, %r3, 23;
	st.local.u32 	[%rd1+24], %rd29;
	and.b32  	%r7, %r23, 31;
	and.b32  	%r24, %r23, 224;
	add.s32 	%r25, %r24, -128;
	shr.u32 	%r26, %r25, 5;
	mul.wide.u32 	%rd19, %r26, 4;
	sub.s64 	%rd8, %rd1, %rd19;
	ld.local.u32 	%r42, [%rd8+24];
	ld.local.u32 	%r43, [%rd8+20];
	setp.eq.s32 	%p5, %r7, 0;
	@%p5 bra 	$L__BB5_8;
	shf.l.wrap.b32 	%r42, %r43, %r42, %r7;
	ld.local.u32 	%r27, [%rd8+16];
	shf.l.wrap.b32 	%r43, %r27, %r43, %r7;
$L__BB5_8:
	shr.u32 	%r28, %r42, 30;
	shf.l.wrap.b32 	%r29, %r43, %r42, 2;
	shl.b32 	%r30, %r43, 2;
	shr.u32 	%r31, %r29, 31;
	add.s32 	%r32, %r31, %r28;
	neg.s32 	%r33, %r32;
	setp.lt.s32 	%p6, %r3, 0;
	selp.b32 	%r44, %r33, %r32, %p6;
	xor.b32  	%r34, %r29, %r3;
	shr.s32 	%r35, %r29, 31;
	xor.b32  	%r36, %r35, %r29;
	xor.b32  	%r37, %r35, %r30;
	cvt.u64.u32 	%rd20, %r36;
	shl.b64 	%rd21, %rd20, 32;
	cvt.u64.u32 	%rd22, %r37;
	or.b64  	%rd23, %rd21, %rd22;
	cvt.rn.f64.s64 	%fd1, %rd23;
	mul.f64 	%fd2, %fd1, 0d3BF921FB54442D19;
	cvt.rn.f32.f64 	%f18, %fd2;
	neg.f32 	%f19, %f18;
	setp.lt.s32 	%p7, %r34, 0;
	selp.f32 	%f51, %f19, %f18, %p7;
$L__BB5_9:
	mul.rn.f32 	%f21, %f51, %f51;
	and.b32  	%r39, %r44, 1;
	setp.eq.b32 	%p8, %r39, 1;
	selp.f32 	%f22, 0f3F800000, %f51, %p8;
	fma.rn.f32 	%f23, %f21, %f22, 0f00000000;
	fma.rn.f32 	%f24, %f21, 0f37CBAC00, 0fBAB607ED;
	selp.f32 	%f25, %f24, 0fB94D4153, %p8;
	selp.f32 	%f26, 0f3D2AAABB, 0f3C0885E4, %p8;
	fma.rn.f32 	%f27, %f25, %f21, %f26;
	selp.f32 	%f28, 0fBEFFFFFF, 0fBE2AAAA8, %p8;
	fma.rn.f32 	%f29, %f27, %f21, %f28;
	fma.rn.f32 	%f30, %f29, %f23, %f22;
	and.b32  	%r40, %r44, 2;
	setp.eq.s32 	%p9, %r40, 0;
	mov.f32 	%f31, 0f00000000;
	sub.f32 	%f32, %f31, %f30;
	selp.f32 	%f33, %f30, %f32, %p9;
	add.f32 	%f34, %f1, %f33;
	mul.f32 	%f35, %f34, 0f3FCF1BBD;
	abs.f32 	%f36, %f35;
	mul.f32 	%f37, %f36, 0f4038AA3B;
	ex2.approx.ftz.f32 	%f38, %f37;
	add.f32 	%f39, %f38, 0f3F800000;
	rcp.approx.ftz.f32 	%f40, %f39;
	fma.rn.f32 	%f41, %f40, 0fC0000000, 0f3F800000;
	setp.ge.f32 	%p10, %f36, 0f41102CB4;
	selp.f32 	%f42, 0f3F800000, %f41, %p10;
	copysign.f32 	%f43, %f35, %f42;
	mul.f32 	%f44, %f35, %f35;
	fma.rn.f32 	%f45, %f44, 0f3C80F082, 0fBD563CAE;
	fma.rn.f32 	%f46, %f45, %f44, 0f3E085941;
	fma.rn.f32 	%f47, %f46, %f44, 0fBEAAA9ED;
	fma.rn.f32 	%f48, %f47, %f44, 0f00000000;
	fma.rn.f32 	%f49, %f48, %f35, %f35;
	setp.ge.f32 	%p11, %f36, 0f3F19999A;
	selp.f32 	%f50, %f43, %f49, %p11;
	cvta.to.global.u64 	%rd24, %rd9;
	mul.wide.s32 	%rd25, %r1, 4;
	add.s64 	%rd26, %rd24, %rd25;
	st.global.f32 	[%rd26], %f50;
$L__BB5_10:
	ret;

}
	// .globl	resonance_analysis_kernel
.visible .entry resonance_analysis_kernel(
	.param .u64 .ptr .align 1 resonance_analysis_kernel_param_0,
	.param .u64 .ptr .align 1 resonance_analysis_kernel_param_1,
	.param .u32 resonance_analysis_kernel_param_2
)
{
	.reg .pred 	%p<6>;
	.reg .b32 	%r<17>;
	.reg .b32 	%f<27>;
	.reg .b64 	%rd<7>;
	// demoted variable
	.shared .align 4 .b8 _ZZ25resonance_analysis_kernelE10shared_sum[1024];
	// demoted variable
	.shared .align 4 .b8 _ZZ25resonance_analysis_kernelE14shared_phi_sum[1024];
	ld.param.u64 	%rd1, [resonance_analysis_kernel_param_0];
	ld.param.u64 	%rd2, [resonance_analysis_kernel_param_1];
	ld.param.u32 	%r8, [resonance_analysis_kernel_param_2];
	mov.u32 	%r1, %tid.x;
	mov.u32 	%r9, %ctaid.x;
	mov.u32 	%r16, %ntid.x;
	mad.lo.s32 	%r3, %r9, %r16, %r1;
	setp.ge.s32 	%p1, %r3, %r8;
	mov.f32 	%f26, 0f00000000;
	@%p1 bra 	$L__BB6_2;
	cvta.to.global.u64 	%rd3, %rd1;
	mul.wide.s32 	%rd4, %r3, 4;
	add.s64 	%rd5, %rd3, %rd4;
	ld.global.nc.f32 	%f26, [%rd5];
$L__BB6_2:
	mul.f32 	%f4, %f26, %f26;
	shl.b32 	%r10, %r1, 2;
	mov.u32 	%r11, _ZZ25resonance_analysis_kernelE10shared_sum;
	add.s32 	%r4, %r11, %r10;
	st.shared.f32 	[%r4], %f4;
	div.rn.f32 	%f5, %f26, 0f3FCF1BBD;
	mov.f32 	%f6, 0f3F000000;
	copysign.f32 	%f7, %f5, %f6;
	add.rz.f32 	%f8, %f5, %f7;
	cvt.rzi.f32.f32 	%f9, %f8;
	mul.f32 	%f10, %f9, 0f3FCF1BBD;
	sub.f32 	%f11, %f26, %f10;
	abs.f32 	%f12, %f11;
	mov.u32 	%r12, _ZZ25resonance_analysis_kernelE14shared_phi_sum;
	add.s32 	%r5, %r12, %r10;
	st.shared.f32 	[%r5], %f12;
	bar.sync 	0;
	setp.lt.u32 	%p2, %r16, 2;
	@%p2 bra 	$L__BB6_6;
$L__BB6_3:
	shr.u32 	%r7, %r16, 1;
	setp.ge.u32 	%p3, %r1, %r7;
	@%p3 bra 	$L__BB6_5;
	shl.b32 	%r13, %r7, 2;
	add.s32 	%r14, %r4, %r13;
	ld.shared.f32 	%f13, [%r14];
	ld.shared.f32 	%f14, [%r4];
	add.f32 	%f15, %f13, %f14;
	st.shared.f32 	[%r4], %f15;
	add.s32 	%r15, %r5, %r13;
	ld.shared.f32 	%f16, [%r15];
	ld.shared.f32 	%f17, [%r5];
	add.f32 	%f18, %f16, %f17;
	st.shared.f32 	[%r5], %f18;
$L__BB6_5:
	bar.sync 	0;
	setp.gt.u32 	%p4, %r16, 3;
	mov.u32 	%r16, %r7;
	@%p4 bra 	$L__BB6_3;
$L__BB6_6:
	setp.ne.s32 	%p5, %r1, 0;
	@%p5 bra 	$L__BB6_8;
	cvta.to.global.u64 	%rd6, %rd2;
	ld.shared.f32 	%f19, [_ZZ25resonance_analysis_kernelE10shared_sum];
	cvt.rn.f32.s32 	%f20, %r8;
	div.rn.f32 	%f21, %f19, %f20;
	atom.global.add.f32 	%f22, [%rd6], %f21;
	ld.shared.f32 	%f23, [_ZZ25resonance_analysis_kernelE14shared_phi_sum];
	div.rn.f32 	%f24, %f23, %f20;
	atom.global.add.f32 	%f25, [%rd6+4], %f24;
$L__BB6_8:
	ret;

}


// ===== COMPILED SASS (sm_100) =====

	.target	sm_100

	.elftype	@"ET_EXEC"


//--------------------- .note.nv.tkinfo           --------------------------
	.section	.note.nv.tkinfo,"",@"SHT_NOTE"
	.sectionflags	@"SHF_NOTE_NV_TKINFO"
	.tkinfo
        /*0018*/ 	.word	0x00000002
        /*0030*/ 	.string	""
        /*0030*/ 	.string	"ptxas"
        /*0030*/ 	.string	"Cuda compilation tools, release 13.0, V13.0.88"
        /*0030*/ 	.string	"Build cuda_13.0.r13.0/compiler.36424714_0"
        /*0030*/ 	.string	"-arch sm_100 -m 64 "



//--------------------- .note.nv.cuinfo           --------------------------
	.section	.note.nv.cuinfo,"",@"SHT_NOTE"
	.sectionflags	@"SHF_NOTE_NV_CUINFO"
        /*0018*/ 	.short	0x0002
        /*001a*/ 	.short	0x0064
        /*001c*/ 	.short	0x0082
	.zero		2


//--------------------- .nv.info                  --------------------------
	.section	.nv.info,"",@"SHT_CUDA_INFO"
	.align	4


	//----- nvinfo : EIATTR_REGCOUNT
	.align		4
        /*0000*/ 	.byte	0x04, 0x2f
        /*0002*/ 	.short	(.L_2 - .L_1)
	.align		4
.L_1:
        /*0004*/ 	.word	index@(manifold_projection_kernel)
        /*0008*/ 	.word	0x00000010


	//----- nvinfo : EIATTR_FRAME_SIZE
	.align		4
.L_2:
        /*000c*/ 	.byte	0x04, 0x11
        /*000e*/ 	.short	(.L_4 - .L_3)
	.align		4
.L_3:
        /*0010*/ 	.word	index@($__internal_5_$__cuda_sm3x_div_rn_noftz_f32_slowpath)
        /*0014*/ 	.word	0x00000000


	//----- nvinfo : EIATTR_FRAME_SIZE
	.align		4
.L_4:
        /*0018*/ 	.byte	0x04, 0x11
        /*001a*/ 	.short	(.L_6 - .L_5)
	.align		4
.L_5:
        /*001c*/ 	.word	index@(manifold_projection_kernel)
        /*0020*/ 	.word	0x00000000


	//----- nvinfo : EIATTR_REGCOUNT
	.align		4
.L_6:
        /*0024*/ 	.byte	0x04, 0x2f
        /*0026*/ 	.short	(.L_8 - .L_7)
	.align		4
.L_7:
        /*0028*/ 	.word	index@(phi_modulation_kernel)
        /*002c*/ 	.word	0x00000014


	//----- nvinfo : EIATTR_FRAME_SIZE
	.align		4
.L_8:
        /*0030*/ 	.byte	0x04, 0x11
        /*0032*/ 	.short	(.L_10 - .L_9)
	.align		4
.L_9:
        /*0034*/ 	.word	index@(phi_modulation_kernel)
        /*0038*/ 	.word	0x00000000


	//----- nvinfo : EIATTR_REGCOUNT
	.align		4
.L_10:
        /*003c*/ 	.byte	0x04, 0x2f
        /*003e*/ 	.short	(.L_12 - .L_11)
	.align		4
.L_11:
        /*0040*/ 	.word	index@(cbm_flux_unfold_kernel)
        /*0044*/ 	.word	0x00000012


	//----- nvinfo : EIATTR_FRAME_SIZE
	.align		4
.L_12:
        /*0048*/ 	.byte	0x04, 0x11
        /*004a*/ 	.short	(.L_14 - .L_13)
	.align		4
.L_13:
        /*004c*/ 	.word	index@($__internal_4_$__cuda_sm3x_div_rn_noftz_f32_slowpath)
        /*0050*/ 	.word	0x00000020


	//----- nvinfo : EIATTR_FRAME_SIZE
	.align		4
.L_14:
        /*0054*/ 	.byte	0x04, 0x11
        /*0056*/ 	.short	(.L_16 - .L_15)
	.align		4
.L_15:
        /*0058*/ 	.word	index@(cbm_flux_unfold_kernel)
        /*005c*/ 	.word	0x00000020


	//----- nvinfo : EIATTR_REGCOUNT
	.align		4
.L_16:
        /*0060*/ 	.byte	0x04, 0x2f
        /*0062*/ 	.short	(.L_18 - .L_17)
	.align		4
.L_17:
        /*0064*/ 	.word	index@(holographic_interference_kernel)
        /*0068*/ 	.word	0x00000014


	//----- nvinfo : EIATTR_FRAME_SIZE
	.align		4
.L_18:
        /*006c*/ 	.byte	0x04, 0x11
        /*006e*/ 	.short	(.L_20 - .L_19)
	.align		4
.L_19:
        /*0070*/ 	.word	index@($__internal_3_$__cuda_sm3x_div_rn_noftz_f32_slowpath)
        /*0074*/ 	.word	0x00000020


	//----- nvinfo : EIATTR_FRAME_SIZE
	.align		4
.L_20:
        /*0078*/ 	.byte	0x04, 0x11
        /*007a*/ 	.short	(.L_22 - .L_21)
	.align		4
.L_21:
        /*007c*/ 	.word	index@(holographic_interference_kernel)
        /*0080*/ 	.word	0x00000020


	//----- nvinfo : EIATTR_REGCOUNT
	.align		4
.L_22:
        /*0084*/ 	.byte	0x04, 0x2f
        /*0086*/ 	.short	(.L_24 - .L_23)
	.align		4
.L_23:
        /*0088*/ 	.word	index@(quantum_evolution_kernel)
        /*008c*/ 	.word	0x00000018


	//----- nvinfo : EIATTR_FRAME_SIZE
	.align		4
.L_24:
        /*0090*/ 	.byte	0x04, 0x11
        /*0092*/ 	.short	(.L_26 - .L_25)
	.align		4
.L_25:
        /*0094*/ 	.word	index@($__internal_2_$__cuda_sm20_rcp_rn_f32_slowpath)
        /*0098*/ 	.word	0x00000000


	//----- nvinfo : EIATTR_FRAME_SIZE
	.align		4
.L_26:
        /*009c*/ 	.byte	0x04, 0x11
        /*009e*/ 	.short	(.L_28 - .L_27)
	.align		4
.L_27:
        /*00a0*/ 	.word	index@(quantum_evolution_kernel)
        /*00a4*/ 	.word	0x00000000


	//----- nvinfo : EIATTR_REGCOUNT
	.align		4
.L_28:
        /*00a8*/ 	.byte	0x04, 0x2f
        /*00aa*/ 	.short	(.L_30 - .L_29)
	.align		4
.L_29:
        /*00ac*/ 	.word	index@(entropy_mining_kernel)
        /*00b0*/ 	.word	0x00000012


	//----- nvinfo : EIATTR_FRAME_SIZE
	.align		4
.L_30:
        /*00b4*/ 	.byte	0x04, 0x11
        /*00b6*/ 	.short	(.L_32 - .L_31)
	.align		4
.L_31:
        /*00b8*/ 	.word	index@($__internal_1_$__cuda_sm3x_div_rn_noftz_f32_slowpath)
        /*00bc*/ 	.word	0x00000020


	//----- nvinfo : EIATTR_FRAME_SIZE
	.align		4
.L_32:
        /*00c0*/ 	.byte	0x04, 0x11
        /*00c2*/ 	.short	(.L_34 - .L_33)
	.align		4
.L_33:
        /*00c4*/ 	.word	index@(entropy_mining_kernel)
        /*00c8*/ 	.word	0x00000020


	//----- nvinfo : EIATTR_REGCOUNT
	.align		4
.L_34:
        /*00cc*/ 	.byte	0x04, 0x2f
        /*00ce*/ 	.short	(.L_36 - .L_35)
	.align		4
.L_35:
        /*00d0*/ 	.word	index@(resonance_analysis_kernel)
        /*00d4*/ 	.word	0x00000013


	//----- nvinfo : EIATTR_FRAME_SIZE
	.align		4
.L_36:
        /*00d8*/ 	.byte	0x04, 0x11
        /*00da*/ 	.short	(.L_38 - .L_37)
	.align		4
.L_37:
        /*00dc*/ 	.word	index@($__internal_0_$__cuda_sm3x_div_rn_noftz_f32_slowpath)
        /*00e0*/ 	.word	0x00000000


	//----- nvinfo : EIATTR_FRAME_SIZE
	.align		4
.L_38:
        /*00e4*/ 	.byte	0x04, 0x11
        /*00e6*/ 	.short	(.L_40 - .L_39)
	.align		4
.L_39:
        /*00e8*/ 	.word	index@(resonance_analysis_kernel)
        /*00ec*/ 	.word	0x00000000


	//----- nvinfo : EIATTR_MIN_STACK_SIZE
	.align		4
.L_40:
        /*00f0*/ 	.byte	0x04, 0x12
        /*00f2*/ 	.short	(.L_42 - .L_41)
	.align		4
.L_41:
        /*00f4*/ 	.word	index@(resonance_analysis_kernel)
        /*00f8*/ 	.word	0x00000000


	//----- nvinfo : EIATTR_MIN_STACK_SIZE
	.align		4
.L_42:
        /*00fc*/ 	.byte	0x04, 0x12
        /*00fe*/ 	.short	(.L_44 - .L_43)
	.align		4
.L_43:
        /*0100*/ 	.word	index@(entropy_mining_kernel)
        /*0104*/ 	.word	0x00000020


	//----- nvinfo : EIATTR_MIN_STACK_SIZE
	.align		4
.L_44:
        /*0108*/ 	.byte	0x04, 0x12
        /*010a*/ 	.short	(.L_46 - .L_45)
	.align		4
.L_45:
        /*010c*/ 	.word	index@(quantum_evolution_kernel)
        /*0110*/ 	.word	0x00000000


	//----- nvinfo : EIATTR_MIN_STACK_SIZE
	.align		4
.L_46:
        /*0114*/ 	.byte	0x04, 0x12
        /*0116*/ 	.short	(.L_48 - .L_47)
	.align		4
.L_47:
        /*0118*/ 	.word	index@(holographic_interference_kernel)
        /*011c*/ 	.word	0x00000020


	//----- nvinfo : EIATTR_MIN_STACK_SIZE
	.align		4
.L_48:
        /*0120*/ 	.byte	0x04, 0x12
        /*0122*/ 	.short	(.L_50 - .L_49)
	.align		4
.L_49:
        /*0124*/ 	.word	index@(cbm_flux_unfold_kernel)
        /*0128*/ 	.word	0x00000020


	//----- nvinfo : EIATTR_MIN_STACK_SIZE
	.align		4
.L_50:
        /*012c*/ 	.byte	0x04, 0x12
        /*012e*/ 	.short	(.L_52 - .L_51)
	.align		4
.L_51:
        /*0130*/ 	.word	index@(phi_modulation_kernel)
        /*0134*/ 	.word	0x00000000


	//----- nvinfo : EIATTR_MIN_STACK_SIZE
	.align		4
.L_52:
        /*0138*/ 	.byte	0x04, 0x12
        /*013a*/ 	.short	(.L_54 - .L_53)
	.align		4
.L_53:
        /*013c*/ 	.word	index@(manifold_projection_kernel)
        /*0140*/ 	.word	0x00000000
.L_54:


//--------------------- .nv.compat                --------------------------
	.section	.nv.compat,"",@"SHT_CUDA_COMPAT_INFO"
	.align	4
        /*0000*/ 	.byte	0x02, 0x09, 0x00, 0x00, 0x02, 0x02, 0x01, 0x00, 0x02, 0x05, 0x05, 0x00, 0x03, 0x07, 0x01, 0x01
        /*0010*/ 	.byte	0x02, 0x03, 0x00, 0x00, 0x02, 0x06, 0x01, 0x00, 0x04, 0x0b, 0x08, 0x00, 0x01, 0x00, 0x00, 0x00
        /*0020*/ 	.byte	0x00, 0x00, 0x00, 0x00


//--------------------- .nv.info.resonance_analysis_kernel --------------------------
	.section	.nv.info.resonance_analysis_kernel,"",@"SHT_CUDA_INFO"
	.sectionflags	@""
	.align	4


	//----- nvinfo : EIATTR_CUDA_API_VERSION
	.align		4
        /*0000*/ 	.byte	0x04, 0x37
        /*0002*/ 	.short	(.L_56 - .L_55)
.L_55:
        /*0004*/ 	.word	0x00000082


	//----- nvinfo : EIATTR_KPARAM_INFO
	.align		4
.L_56:
        /*0008*/ 	.byte	0x04, 0x17
        /*000a*/ 	.short	(.L_58 - .L_57)
.L_57:
        /*000c*/ 	.word	0x00000000
        /*0010*/ 	.short	0x0002
        /*0012*/ 	.short	0x0010
        /*0014*/ 	.byte	0x00, 0xf0, 0x11, 0x00


	//----- nvinfo : EIATTR_KPARAM_INFO
	.align		4
.L_58:
        /*0018*/ 	.byte	0x04, 0x17
        /*001a*/ 	.short	(.L_60 - .L_59)
.L_59:
        /*001c*/ 	.word	0x00000000
        /*0020*/ 	.short	0x0001
        /*0022*/ 	.short	0x0008
        /*0024*/ 	.byte	0x00, 0xf5, 0x21, 0x00


	//----- nvinfo : EIATTR_KPARAM_INFO
	.align		4
.L_60:
        /*0028*/ 	.byte	0x04, 0x17
        /*002a*/ 	.short	(.L_62 - .L_61)
.L_61:
        /*002c*/ 	.word	0x00000000
        /*0030*/ 	.short	0x0000
        /*0032*/ 	.short	0x0000
        /*0034*/ 	.byte	0x00, 0xf5, 0x21, 0x00


	//----- nvinfo : EIATTR_SPARSE_MMA_MASK
	.align		4
.L_62:
        /*0038*/ 	.byte	0x03, 0x50
        /*003a*/ 	.short	0x0000


	//----- nvinfo : EIATTR_MAXREG_COUNT
	.align		4
        /*003c*/ 	.byte	0x03, 0x1b
        /*003e*/ 	.short	0x00ff


	//----- nvinfo : EIATTR_NUM_BARRIERS
	.align		4
        /*0040*/ 	.byte	0x02, 0x4c
        /*0042*/ 	.byte	0x01
	.zero		1


	//----- nvinfo : EIATTR_MERCURY_ISA_VERSION
	.align		4
        /*0044*/ 	.byte	0x03, 0x5f
        /*0046*/ 	.short	0x0101


	//----- nvinfo : EIATTR_VRC_CTA_INIT_COUNT
	.align		4
        /*0048*/ 	.byte	0x02, 0x4a
	.zero		1
	.zero		1


	//----- nvinfo : EIATTR_EXIT_INSTR_OFFSETS
	.align		4
        /*004c*/ 	.byte	0x04, 0x1c
        /*004e*/ 	.short	(.L_64 - .L_63)


	//   ....[0]....
.L_63:
        /*0050*/ 	.word	0x00000440


	//   ....[1]....
        /*0054*/ 	.word	0x000006e0


	//----- nvinfo : EIATTR_CRS_STACK_SIZE
	.align		4
.L_64:
        /*0058*/ 	.byte	0x04, 0x1e
        /*005a*/ 	.short	(.L_66 - .L_65)
.L_65:
        /*005c*/ 	.word	0x00000000


	//----- nvinfo : EIATTR_CBANK_PARAM_SIZE
	.align		4
.L_66:
        /*0060*/ 	.byte	0x03, 0x19
        /*0062*/ 	.short	0x0014


	//----- nvinfo : EIATTR_PARAM_CBANK
	.align		4
        /*0064*/ 	.byte	0x04, 0x0a
        /*0066*/ 	.short	(.L_68 - .L_67)
	.align		4
.L_67:
        /*0068*/ 	.word	index@(.nv.constant0.resonance_analysis_kernel)
        /*006c*/ 	.short	0x0380
        /*006e*/ 	.short	0x0014


	//----- nvinfo : EIATTR_SW_WAR
	.align		4
.L_68:
        /*0070*/ 	.byte	0x04, 0x36
        /*0072*/ 	.short	(.L_70 - .L_69)
.L_69:
        /*0074*/ 	.word	0x00000008
.L_70:


//--------------------- .nv.info.entropy_mining_kernel --------------------------
	.section	.nv.info.entropy_mining_kernel,"",@"SHT_CUDA_INFO"
	.sectionflags	@""
	.align	4


	//----- nvinfo : EIATTR_CUDA_API_VERSION
	.align		4
        /*0000*/ 	.byte	0x04, 0x37
        /*0002*/ 	.short	(.L_72 - .L_71)
.L_71:
        /*0004*/ 	.word	0x00000082


	//----- nvinfo : EIATTR_KPARAM_INFO
	.align		4
.L_72:
        /*0008*/ 	.byte	0x04, 0x17
        /*000a*/ 	.short	(.L_74 - .L_73)
.L_73:
        /*000c*/ 	.word	0x00000000
        /*0010*/ 	.short	0x0003
        /*0012*/ 	.short	0x0018
        /*0014*/ 	.byte	0x00, 0xf0, 0x11, 0x00


	//----- nvinfo : EIATTR_KPARAM_INFO
	.align		4
.L_74:
        /*0018*/ 	.byte	0x04, 0x17
        /*001a*/ 	.short	(.L_76 - .L_75)
.L_75:
        /*001c*/ 	.word	0x00000000
        /*0020*/ 	.short	0x0002
        /*0022*/ 	.short	0x0010
        /*0024*/ 	.byte	0x00, 0xf0, 0x21, 0x00


	//----- nvinfo : EIATTR_KPARAM_INFO
	.align		4
.L_76:
        /*0028*/ 	.byte	0x04, 0x17
        /*002a*/ 	.short	(.L_78 - .L_77)
.L_77:
        /*002c*/ 	.word	0x00000000
        /*0030*/ 	.short	0x0001
        /*0032*/ 	.short	0x0008
        /*0034*/ 	.byte	0x00, 0xf0, 0x11, 0x00


	//----- nvinfo : EIATTR_KPARAM_INFO
	.align		4
.L_78:
        /*0038*/ 	.byte	0x04, 0x17
        /*003a*/ 	.short	(.L_80 - .L_79)
.L_79:
        /*003c*/ 	.word	0x00000000
        /*0040*/ 	.short	0x0000
        /*0042*/ 	.short	0x0000
        /*0044*/ 	.byte	0x00, 0xf5, 0x21, 0x00


	//----- nvinfo : EIATTR_SPARSE_MMA_MASK
	.align		4
.L_80:
        /*0048*/ 	.byte	0x03, 0x50
        /*004a*/ 	.short	0x0000


	//----- nvinfo : EIATTR_MAXREG_COUNT
	.align		4
        /*004c*/ 	.byte	0x03, 0x1b
        /*004e*/ 	.short	0x00ff


	//----- nvinfo : EIATTR_MERCURY_ISA_VERSION
	.align		4
        /*0050*/ 	.byte	0x03, 0x5f
        /*0052*/ 	.short	0x0101


	//----- nvinfo : EIATTR_VRC_CTA_INIT_COUNT
	.align		4
        /*0054*/ 	.byte	0x02, 0x4a
	.zero		1
	.zero		1


	//----- nvinfo : EIATTR_EXIT_INSTR_OFFSETS
	.align		4
        /*0058*/ 	.byte	0x04, 0x1c
        /*005a*/ 	.short	(.L_82 - .L_81)


	//   ....[0]....
.L_81:
        /*005c*/ 	.word	0x00000080


	//   ....[1]....
        /*0060*/ 	.word	0x000008c0


	//----- nvinfo : EIATTR_CRS_STACK_SIZE
	.align		4
.L_82:
        /*0064*/ 	.byte	0x04, 0x1e
        /*0066*/ 	.short	(.L_84 - .L_83)
.L_83:
        /*0068*/ 	.word	0x00000000


	//----- nvinfo : EIATTR_CBANK_PARAM_SIZE
	.align		4
.L_84:
        /*006c*/ 	.byte	0x03, 0x19
        /*006e*/ 	.short	0x001c


	//----- nvinfo : EIATTR_PARAM_CBANK
	.align		4
        /*0070*/ 	.byte	0x04, 0x0a
        /*0072*/ 	.short	(.L_86 - .L_85)
	.align		4
.L_85:
        /*0074*/ 	.word	index@(.nv.constant0.entropy_mining_kernel)
        /*0078*/ 	.short	0x0380
        /*007a*/ 	.short	0x001c


	//----- nvinfo : EIATTR_SW_WAR
	.align		4
.L_86:
        /*007c*/ 	.byte	0x04, 0x36
        /*007e*/ 	.short	(.L_88 - .L_87)
.L_87:
        /*0080*/ 	.word	0x00000008
.L_88:


//--------------------- .nv.info.quantum_evolution_kernel --------------------------
	.section	.nv.info.quantum_evolution_kernel,"",@"SHT_CUDA_INFO"
	.sectionflags	@""
	.align	4


	//----- nvinfo : EIATTR_CUDA_API_VERSION
	.align		4
        /*0000*/ 	.byte	0x04, 0x37
        /*0002*/ 	.short	(.L_90 - .L_89)
.L_89:
        /*0004*/ 	.word	0x00000082


	//----- nvinfo : EIATTR_KPARAM_INFO
	.align		4
.L_90:
        /*0008*/ 	.byte	0x04, 0x17
        /*000a*/ 	.short	(.L_92 - .L_91)
.L_91:
        /*000c*/ 	.word	0x00000000
        /*0010*/ 	.short	0x0004
        /*0012*/ 	.short	0x0018
        /*0014*/ 	.byte	0x00, 0xf0, 0x11, 0x00


	//----- nvinfo : EIATTR_KPARAM_INFO
	.align		4
.L_92:
        /*0018*/ 	.byte	0x04, 0x17
        /*001a*/ 	.short	(.L_94 - .L_93)
.L_93:
        /*001c*/ 	.word	0x00000000
        /*0020*/ 	.short	0x0003
        /*0022*/ 	.short	0x0014
        /*0024*/ 	.byte	0x00, 0xf0, 0x11, 0x00


	//----- nvinfo : EIATTR_KPARAM_INFO
	.align		4
.L_94:
        /*0028*/ 	.byte	0x04, 0x17
        /*002a*/ 	.short	(.L_96 - .L_95)
.L_95:
        /*002c*/ 	.word	0x00000000
        /*0030*/ 	.short	0x0002
        /*0032*/ 	.short	0x0010
        /*0034*/ 	.byte	0x00, 0xf0, 0x11, 0x00


	//----- nvinfo : EIATTR_KPARAM_INFO
	.align		4
.L_96:
        /*0038*/ 	.byte	0x04, 0x17
        /*003a*/ 	.short	(.L_98 - .L_97)
.L_97:
        /*003c*/ 	.word	0x00000000
        /*0040*/ 	.short	0x0001
        /*0042*/ 	.short	0x0008
        /*0044*/ 	.byte	0x00, 0xf5, 0x21, 0x00


	//----- nvinfo : EIATTR_KPARAM_INFO
	.align		4
.L_98:
        /*0048*/ 	.byte	0x04, 0x17
        /*004a*/ 	.short	(.L_100 - .L_99)
.L_99:
        /*004c*/ 	.word	0x00000000
        /*0050*/ 	.short	0x0000
        /*0052*/ 	.short	0x0000
        /*0054*/ 	.byte	0x00, 0xf5, 0x21, 0x00


	//----- nvinfo : EIATTR_SPARSE_MMA_MASK
	.align		4
.L_100:
        /*0058*/ 	.byte	0x03, 0x50
        /*005a*/ 	.short	0x0000


	//----- nvinfo : EIATTR_MAXREG_COUNT
	.align		4
        /*005c*/ 	.byte	0x03, 0x1b
        /*005e*/ 	.short	0x00ff


	//----- nvinfo : EIATTR_MERCURY_ISA_VERSION
	.align		4
        /*0060*/ 	.byte	0x03, 0x5f
        /*0062*/ 	.short	0x0101


	//----- nvinfo : EIATTR_VRC_CTA_INIT_COUNT
	.align		4
        /*0064*/ 	.byte	0x02, 0x4a
	.zero		1
	.zero		1


	//----- nvinfo : EIATTR_EXIT_INSTR_OFFSETS
	.align		4
        /*0068*/ 	.byte	0x04, 0x1c
        /*006a*/ 	.short	(.L_102 - .L_101)


	//   ....[0]....
.L_101:
        /*006c*/ 	.word	0x000000c0


	//   ....[1]....
        /*0070*/ 	.word	0x00001f10


	//----- nvinfo : EIATTR_CRS_STACK_SIZE
	.align		4
.L_102:
        /*0074*/ 	.byte	0x04, 0x1e
        /*0076*/ 	.short	(.L_104 - .L_103)
.L_103:
        /*0078*/ 	.word	0x00000000


	//----- nvinfo : EIATTR_CBANK_PARAM_SIZE
	.align		4
.L_104:
        /*007c*/ 	.byte	0x03, 0x19
        /*007e*/ 	.short	0x001c


	//----- nvinfo : EIATTR_PARAM_CBANK
	.align		4
        /*0080*/ 	.byte	0x04, 0x0a
        /*0082*/ 	.short	(.L_106 - .L_105)
	.align		4
.L_105:
        /*0084*/ 	.word	index@(.nv.constant0.quantum_evolution_kernel)
        /*0088*/ 	.short	0x0380
        /*008a*/ 	.short	0x001c


	//----- nvinfo : EIATTR_SW_WAR
	.align		4
.L_106:
        /*008c*/ 	.byte	0x04, 0x36
        /*008e*/ 	.short	(.L_108 - .L_107)
.L_107:
        /*0090*/ 	.word	0x00000008
.L_108:


//--------------------- .nv.info.holographic_interference_kernel --------------------------
	.section	.nv.info.holographic_interference_kernel,"",@"SHT_CUDA_INFO"
	.sectionflags	@""
	.align	4


	//----- nvinfo : EIATTR_CUDA_API_VERSION
	.align		4
        /*0000*/ 	.byte	0x04, 0x37
        /*0002*/ 	.short	(.L_110 - .L_109)
.L_109:
        /*0004*/ 	.word	0x00000082


	//----- nvinfo : EIATTR_KPARAM_INFO
	.align		4
.L_110:
        /*0008*/ 	.byte	0x04, 0x17
        /*000a*/ 	.short	(.L_112 - .L_111)
.L_111:
        /*000c*/ 	.word	0x00000000
        /*0010*/ 	.short	0x0003
        /*0012*/ 	.short	0x0018
        /*0014*/ 	.byte	0x00, 0xf0, 0x11, 0x00


	//----- nvinfo : EIATTR_KPARAM_INFO
	.align		4
.L_112:
        /*0018*/ 	.byte	0x04, 0x17
        /*001a*/ 	.short	(.L_114 - .L_113)
.L_113:
        /*001c*/ 	.word	0x00000000
        /*0020*/ 	.short	0x0002
        /*0022*/ 	.short	0x0010
        /*0024*/ 	.byte	0x00, 0xf5, 0x21, 0x00


	//----- nvinfo : EIATTR_KPARAM_INFO
	.align		4
.L_114:
        /*0028*/ 	.byte	0x04, 0x17
        /*002a*/ 	.short	(.L_116 - .L_115)
.L_115:
        /*002c*/ 	.word	0x00000000
        /*0030*/ 	.short	0x0001
        /*0032*/ 	.short	0x0008
        /*0034*/ 	.byte	0x00, 0xf5, 0x21, 0x00


	//----- nvinfo : EIATTR_KPARAM_INFO
	.align		4
.L_116:
        /*0038*/ 	.byte	0x04, 0x17
        /*003a*/ 	.short	(.L_118 - .L_117)
.L_117:
        /*003c*/ 	.word	0x00000000
        /*0040*/ 	.short	0x0000
        /*0042*/ 	.short	0x0000
        /*0044*/ 	.byte	0x00, 0xf5, 0x21, 0x00


	//----- nvinfo : EIATTR_SPARSE_MMA_MASK
	.align		4
.L_118:
        /*0048*/ 	.byte	0x03, 0x50
        /*004a*/ 	.short	0x0000


	//----- nvinfo : EIATTR_MAXREG_COUNT
	.align		4
        /*004c*/ 	.byte	0x03, 0x1b
        /*004e*/ 	.short	0x00ff


	//----- nvinfo : EIATTR_MERCURY_ISA_VERSION
	.align		4
        /*0050*/ 	.byte	0x03, 0x5f
        /*0052*/ 	.short	0x0101


	//----- nvinfo : EIATTR_VRC_CTA_INIT_COUNT
	.align		4
        /*0054*/ 	.byte	0x02, 0x4a
	.zero		1
	.zero		1


	//----- nvinfo : EIATTR_EXIT_INSTR_OFFSETS
	.align		4
        /*0058*/ 	.byte	0x04, 0x1c
        /*005a*/ 	.short	(.L_120 - .L_119)


	//   ....[0]....
.L_119:
        /*005c*/ 	.word	0x00000080


	//   ....[1]....
        /*0060*/ 	.word	0x000020d0


	//----- nvinfo : EIATTR_CRS_STACK_SIZE
	.align		4
.L_120:
        /*0064*/ 	.byte	0x04, 0x1e
        /*0066*/ 	.short	(.L_122 - .L_121)
.L_121:
        /*0068*/ 	.word	0x00000000


	//----- nvinfo : EIATTR_CBANK_PARAM_SIZE
	.align		4
.L_122:
        /*006c*/ 	.byte	0x03, 0x19
        /*006e*/ 	.short	0x001c


	//----- nvinfo : EIATTR_PARAM_CBANK
	.align		4
        /*0070*/ 	.byte	0x04, 0x0a
        /*0072*/ 	.short	(.L_124 - .L_123)
	.align		4
.L_123:
        /*0074*/ 	.word	index@(.nv.constant0.holographic_interference_kernel)
        /*0078*/ 	.short	0x0380
        /*007a*/ 	.short	0x001c


	//----- nvinfo : EIATTR_SW_WAR
	.align		4
.L_124:
        /*007c*/ 	.byte	0x04, 0x36
        /*007e*/ 	.short	(.L_126 - .L_125)
.L_125:
        /*0080*/ 	.word	0x00000008
.L_126:


//--------------------- .nv.info.cbm_flux_unfold_kernel --------------------------
	.section	.nv.info.cbm_flux_unfold_kernel,"",@"SHT_CUDA_INFO"
	.sectionflags	@""
	.align	4


	//----- nvinfo : EIATTR_CUDA_API_VERSION
	.align		4
        /*0000*/ 	.byte	0x04, 0x37
        /*0002*/ 	.short	(.L_128 - .L_127)
.L_127:
        /*0004*/ 	.word	0x00000082


	//----- nvinfo : EIATTR_KPARAM_INFO
	.align		4
.L_128:
        /*0008*/ 	.byte	0x04, 0x17
        /*000a*/ 	.short	(.L_130 - .L_129)
.L_129:
        /*000c*/ 	.word	0x00000000
        /*0010*/ 	.short	0x0004
        /*0012*/ 	.short	0x0018
        /*0014*/ 	.byte	0x00, 0xf0, 0x11, 0x00


	//----- nvinfo : EIATTR_KPARAM_INFO
	.align		4
.L_130:
        /*0018*/ 	.byte	0x04, 0x17
        /*001a*/ 	.short	(.L_132 - .L_131)
.L_131:
        /*001c*/ 	.word	0x00000000
        /*0020*/ 	.short	0x0003
        /*0022*/ 	.short	0x0014
        /*0024*/ 	.byte	0x00, 0xf0, 0x11, 0x00


	//----- nvinfo : EIATTR_KPARAM_INFO
	.align		4
.L_132:
        /*0028*/ 	.byte	0x04, 0x17
        /*002a*/ 	.short	(.L_134 - .L_133)
.L_133:
        /*002c*/ 	.word	0x00000000
        /*0030*/ 	.short	0x0002
        /*0032*/ 	.short	0x0010
        /*0034*/ 	.byte	0x00, 0xf0, 0x11, 0x00


	//----- nvinfo : EIATTR_KPARAM_INFO
	.align		4
.L_134:
        /*0038*/ 	.byte	0x04, 0x17
        /*003a*/ 	.short	(.L_136 - .L_135)
.L_135:
        /*003c*/ 	.word	0x00000000
        /*0040*/ 	.short	0x0001
        /*0042*/ 	.short	0x0008
        /*0044*/ 	.byte	0x00, 0xf5, 0x21, 0x00


	//----- nvinfo : EIATTR_KPARAM_INFO
	.align		4
.L_136:
        /*0048*/ 	.byte	0x04, 0x17
        /*004a*/ 	.short	(.L_138 - .L_137)
.L_137:
        /*004c*/ 	.word	0x00000000
        /*0050*/ 	.short	0x0000
        /*0052*/ 	.short	0x0000
        /*0054*/ 	.byte	0x00, 0xf5, 0x21, 0x00


	//----- nvinfo : EIATTR_SPARSE_MMA_MASK
	.align		4
.L_138:
        /*0058*/ 	.byte	0x03, 0x50
        /*005a*/ 	.short	0x0000


	//----- nvinfo : EIATTR_MAXREG_COUNT
	.align		4
        /*005c*/ 	.byte	0x03, 0x1b
        /*005e*/ 	.short	0x00ff


	//----- nvinfo : EIATTR_MERCURY_ISA_VERSION
	.align		4
        /*0060*/ 	.byte	0x03, 0x5f
        /*0062*/ 	.short	0x0101


	//----- nvinfo : EIATTR_VRC_CTA_INIT_COUNT
	.align		4
        /*0064*/ 	.byte	0x02, 0x4a
	.zero		1
	.zero		1


	//----- nvinfo : EIATTR_EXIT_INSTR_OFFSETS
	.align		4
        /*0068*/ 	.byte	0x04, 0x1c
        /*006a*/ 	.short	(.L_140 - .L_139)


	//   ....[0]....
.L_139:
        /*006c*/ 	.word	0x00000080


	//   ....[1]....
        /*0070*/ 	.word	0x00000f70


	//----- nvinfo : EIATTR_CRS_STACK_SIZE
	.align		4
.L_140:
        /*0074*/ 	.byte	0x04, 0x1e
        /*0076*/ 	.short	(.L_142 - .L_141)
.L_141:
        /*0078*/ 	.word	0x00000000


	//----- nvinfo : EIATTR_CBANK_PARAM_SIZE
	.align		4
.L_142:
        /*007c*/ 	.byte	0x03, 0x19
        /*007e*/ 	.short	0x001c


	//----- nvinfo : EIATTR_PARAM_CBANK
	.align		4
        /*0080*/ 	.byte	0x04, 0x0a
        /*0082*/ 	.short	(.L_144 - .L_143)
	.align		4
.L_143:
        /*0084*/ 	.word	index@(.nv.constant0.cbm_flux_unfold_kernel)
        /*0088*/ 	.short	0x0380
        /*008a*/ 	.short	0x001c


	//----- nvinfo : EIATTR_SW_WAR
	.align		4
.L_144:
        /*008c*/ 	.byte	0x04, 0x36
        /*008e*/ 	.short	(.L_146 - .L_145)
.L_145:
        /*0090*/ 	.word	0x00000008
.L_146:


//--------------------- .nv.info.phi_modulation_kernel --------------------------
	.section	.nv.info.phi_modulation_kernel,"",@"SHT_CUDA_INFO"
	.sectionflags	@""
	.align	4


	//----- nvinfo : EIATTR_CUDA_API_VERSION
	.align		4
        /*0000*/ 	.byte	0x04, 0x37
        /*0002*/ 	.short	(.L_148 - .L_147)
.L_147:
        /*0004*/ 	.word	0x00000082


	//----- nvinfo : EIATTR_KPARAM_INFO
	.align		4
.L_148:
        /*0008*/ 	.byte	0x04, 0x17
        /*000a*/ 	.short	(.L_150 - .L_149)
.L_149:
        /*000c*/ 	.word	0x00000000
        /*0010*/ 	.short	0x0002
        /*0012*/ 	.short	0x000c
        /*0014*/ 	.byte	0x00, 0xf0, 0x11, 0x00


	//----- nvinfo : EIATTR_KPARAM_INFO
	.align		4
.L_150:
        /*0018*/ 	.byte	0x04, 0x17
        /*001a*/ 	.short	(.L_152 - .L_151)
.L_151:
        /*001c*/ 	.word	0x00000000
        /*0020*/ 	.short	0x0001
        /*0022*/ 	.short	0x0008
        /*0024*/ 	.byte	0x00, 0xf0, 0x11, 0x00


	//----- nvinfo : EIATTR_KPARAM_INFO
	.align		4
.L_152:
        /*0028*/ 	.byte	0x04, 0x17
        /*002a*/ 	.short	(.L_154 - .L_153)
.L_153:
        /*002c*/ 	.word	0x00000000
        /*0030*/ 	.short	0x0000
        /*0032*/ 	.short	0x0000
        /*0034*/ 	.byte	0x00, 0xf5, 0x21, 0x00


	//----- nvinfo : EIATTR_SPARSE_MMA_MASK
	.align		4
.L_154:
        /*0038*/ 	.byte	0x03, 0x50
        /*003a*/ 	.short	0x0000


	//----- nvinfo : EIATTR_MAXREG_COUNT
	.align		4
        /*003c*/ 	.byte	0x03, 0x1b
        /*003e*/ 	.short	0x00ff


	//----- nvinfo : EIATTR_MERCURY_ISA_VERSION
	.align		4
        /*0040*/ 	.byte	0x03, 0x5f
        /*0042*/ 	.short	0x0101


	//----- nvinfo : EIATTR_VRC_CTA_INIT_COUNT
	.align		4
        /*0044*/ 	.byte	0x02, 0x4a
	.zero		1
	.zero		1


	//----- nvinfo : EIATTR_EXIT_INSTR_OFFSETS
	.align		4
        /*0048*/ 	.byte	0x04, 0x1c
        /*004a*/ 	.short	(.L_156 - .L_155)


	//   ....[0]....
.L_155:
        /*004c*/ 	.word	0x00000070


	//   ....[1]....
        /*0050*/ 	.word	0x000009e0


	//----- nvinfo : EIATTR_CRS_STACK_SIZE
	.align		4
.L_156:
        /*0054*/ 	.byte	0x04, 0x1e
        /*0056*/ 	.short	(.L_158 - .L_157)
.L_157:
        /*0058*/ 	.word	0x00000000


	//----- nvinfo : EIATTR_CBANK_PARAM_SIZE
	.align		4
.L_158:
        /*005c*/ 	.byte	0x03, 0x19
        /*005e*/ 	.short	0x0010


	//----- nvinfo : EIATTR_PARAM_CBANK
	.align		4
        /*0060*/ 	.byte	0x04, 0x0a
        /*0062*/ 	.short	(.L_160 - .L_159)
	.align		4
.L_159:
        /*0064*/ 	.word	index@(.nv.constant0.phi_modulation_kernel)
        /*0068*/ 	.short	0x0380
        /*006a*/ 	.short	0x0010


	//----- nvinfo : EIATTR_SW_WAR
	.align		4
.L_160:
        /*006c*/ 	.byte	0x04, 0x36
        /*006e*/ 	.short	(.L_162 - .L_161)
.L_161:
        /*0070*/ 	.word	0x00000008
.L_162:


//--------------------- .nv.info.manifold_projection_kernel --------------------------
	.section	.nv.info.manifold_projection_kernel,"",@"SHT_CUDA_INFO"
	.sectionflags	@""
	.align	4


	//----- nvinfo : EIATTR_CUDA_API_VERSION
	.align		4
        /*0000*/ 	.byte	0x04, 0x37
        /*0002*/ 	.short	(.L_164 - .L_163)
.L_163:
        /*0004*/ 	.word	0x00000082


	//----- nvinfo : EIATTR_KPARAM_INFO
	.align		4
.L_164:
        /*0008*/ 	.byte	0x04, 0x17
        /*000a*/ 	.short	(.L_166 - .L_165)
.L_165:
        /*000c*/ 	.word	0x00000000
        /*0010*/ 	.short	0x0003
        /*0012*/ 	.short	0x0014
        /*0014*/ 	.byte	0x00, 0xf0, 0x11, 0x00


	//----- nvinfo : EIATTR_KPARAM_INFO
	.align		4
.L_166:
        /*0018*/ 	.byte	0x04, 0x17
        /*001a*/ 	.short	(.L_168 - .L_167)
.L_167:
        /*001c*/ 	.word	0x00000000
        /*0020*/ 	.short	0x0002
        /*0022*/ 	.short	0x0010
        /*0024*/ 	.byte	0x00, 0xf0, 0x11, 0x00


	//----- nvinfo : EIATTR_KPARAM_INFO
	.align		4
.L_168:
        /*0028*/ 	.byte	0x04, 0x17
        /*002a*/ 	.short	(.L_170 - .L_169)
.L_169:
        /*002c*/ 	.word	0x00000000
        /*0030*/ 	.short	0x0001
        /*0032*/ 	.short	0x0008
        /*0034*/ 	.byte	0x00, 0xf5, 0x21, 0x00


	//----- nvinfo : EIATTR_KPARAM_INFO
	.align		4
.L_170:
        /*0038*/ 	.byte	0x04, 0x17
        /*003a*/ 	.short	(.L_172 - .L_171)
.L_171:
        /*003c*/ 	.word	0x00000000
        /*0040*/ 	.short	0x0000
        /*0042*/ 	.short	0x0000
        /*0044*/ 	.byte	0x00, 0xf5, 0x21, 0x00


	//----- nvinfo : EIATTR_SPARSE_MMA_MASK
	.align		4
.L_172:
        /*0048*/ 	.byte	0x03, 0x50
        /*004a*/ 	.short	0x0000


	//----- nvinfo : EIATTR_MAXREG_COUNT
	.align		4
        /*004c*/ 	.byte	0x03, 0x1b
        /*004e*/ 	.short	0x00ff


	//----- nvinfo : EIATTR_MERCURY_ISA_VERSION
	.align		4
        /*0050*/ 	.byte	0x03, 0x5f
        /*0052*/ 	.short	0x0101


	//----- nvinfo : EIATTR_VRC_CTA_INIT_COUNT
	.align		4
        /*0054*/ 	.byte	0x02, 0x4a
	.zero		1
	.zero		1


	//----- nvinfo : EIATTR_EXIT_INSTR_OFFSETS
	.align		4
        /*0058*/ 	.byte	0x04, 0x1c
        /*005a*/ 	.short	(.L_174 - .L_173)


	//   ....[0]....
.L_173:
        /*005c*/ 	.word	0x00000070


	//   ....[1]....
        /*0060*/ 	.word	0x000004a0


	//----- nvinfo : EIATTR_CRS_STACK_SIZE
	.align		4
.L_174:
        /*0064*/ 	.byte	0x04, 0x1e
        /*0066*/ 	.short	(.L_176 - .L_175)
.L_175:
        /*0068*/ 	.word	0x00000000


	//----- nvinfo : EIATTR_CBANK_PARAM_SIZE
	.align		4
.L_176:
        /*006c*/ 	.byte	0x03, 0x19
        /*006e*/ 	.short	0x0018


	//----- nvinfo : EIATTR_PARAM_CBANK
	.align		4
        /*0070*/ 	.byte	0x04, 0x0a
        /*0072*/ 	.short	(.L_178 - .L_177)
	.align		4
.L_177:
        /*0074*/ 	.word	index@(.nv.constant0.manifold_projection_kernel)
        /*0078*/ 	.short	0x0380
        /*007a*/ 	.short	0x0018


	//----- nvinfo : EIATTR_SW_WAR
	.align		4
.L_178:
        /*007c*/ 	.byte	0x04, 0x36
        /*007e*/ 	.short	(.L_180 - .L_179)
.L_179:
        /*0080*/ 	.word	0x00000008
.L_180:


//--------------------- .nv.callgraph             --------------------------
	.section	.nv.callgraph,"",@"SHT_CUDA_CALLGRAPH"
	.align	4
	.sectionentsize	8
	.align		4
        /*0000*/ 	.word	0x00000000
	.align		4
        /*0004*/ 	.word	0xffffffff
	.align		4
        /*0008*/ 	.word	0x00000000
	.align		4
        /*000c*/ 	.word	0xfffffffe
	.align		4
        /*0010*/ 	.word	0x00000000
	.align		4
        /*0014*/ 	.word	0xfffffffd
	.align		4
        /*0018*/ 	.word	0x00000000
	.align		4
        /*001c*/ 	.word	0xfffffffc


//--------------------- .nv.constant4             --------------------------
	.section	.nv.constant4,"a",@progbits
	.align	8
	.align		8
.nv.constant4:
        /*0000*/ 	.dword	__cudart_i2opi_f


//--------------------- .text.resonance_analysis_kernel --------------------------
	.section	.text.resonance_analysis_kernel,"ax",@progbits
	.align	128
        .global         resonance_analysis_kernel
        .type           resonance_analysis_kernel,@function
        .size           resonance_analysis_kernel,(.L_x_135 - resonance_analysis_kernel)
        .other          resonance_analysis_kernel,@"STO_CUDA_ENTRY STV_DEFAULT"
resonance_analysis_kernel:
.text.resonance_analysis_kernel:
[----:B------:R-:W-:Y:S01]  /*0000*/  LDC R1, c[0x0][0x37c] ;  /* 0x0000df00ff017b82 */ /* 0x000fe20000000800 */
[----:B------:R-:W0:Y:S07]  /*0010*/  S2R R2, SR_TID.X ;  /* 0x0000000000027919 */ /* 0x000e2e0000002100 */
[----:B------:R-:W0:Y:S01]  /*0020*/  S2UR UR4, SR_CTAID.X ;  /* 0x00000000000479c3 */ /* 0x000e220000002500 */
[----:B------:R-:W1:Y:S01]  /*0030*/  LDCU UR5, c[0x0][0x390] ;  /* 0x00007200ff0577ac */ /* 0x000e620008000800 */
[----:B------:R-:W-:Y:S01]  /*0040*/  IMAD.MOV.U32 R7, RZ, RZ, RZ ;  /* 0x000000ffff077224 */ /* 0x000fe200078e00ff */
[----:B------:R-:W2:Y:S05]  /*0050*/  LDCU.64 UR6, c[0x0][0x358] ;  /* 0x00006b00ff0677ac */ /* 0x000eaa0008000a00 */
[----:B------:R-:W0:Y:S02]  /*0060*/  LDC R5, c[0x0][0x360] ;  /* 0x0000d800ff057b82 */ /* 0x000e240000000800 */
[----:B0-----:R-:W-:-:S05]  /*0070*/  IMAD R3, R5, UR4, R2 ;  /* 0x0000000405037c24 */ /* 0x001fca000f8e0202 */
[----:B-1----:R-:W-:-:S13]  /*0080*/  ISETP.GE.AND P0, PT, R3, UR5, PT ;  /* 0x0000000503007c0c */ /* 0x002fda000bf06270 */
[----:B------:R-:W0:Y:S02]  /*0090*/  @!P0 LDC.64 R8, c[0x0][0x380] ;  /* 0x0000e000ff088b82 */ /* 0x000e240000000a00 */
[----:B0-----:R-:W-:-:S05]  /*00a0*/  @!P0 IMAD.WIDE R8, R3, 0x4, R8 ;  /* 0x0000000403088825 */ /* 0x001fca00078e0208 */
[----:B--2---:R-:W2:Y:S01]  /*00b0*/  @!P0 LDG.E.CONSTANT R7, desc[UR6][R8.64] ;  /* 0x0000000608078981 */ /* 0x004ea2000c1e9900 */
[----:B------:R-:W0:Y:S01]  /*00c0*/  S2UR UR5, SR_CgaCtaId ;  /* 0x00000000000579c3 */ /* 0x000e220000008800 */
[----:B------:R-:W-:Y:S01]  /*00d0*/  UMOV UR4, 0x400 ;  /* 0x0000040000047882 */ /* 0x000fe20000000000 */
[----:B------:R-:W-:Y:S01]  /*00e0*/  IMAD.MOV.U32 R11, RZ, RZ, 0x3f1e377a ;  /* 0x3f1e377aff0b7424 */ /* 0x000fe200078e00ff */
[----:B------:R-:W-:Y:S01]  /*00f0*/  BSSY.RECONVERGENT B0, `(.L_x_0) ;  /* 0x0000011000007945 */ /* 0x000fe20003800200 */
[----:B------:R-:W-:-:S04]  /*0100*/  IMAD.MOV.U32 R0, RZ, RZ, 0x3fcf1bbd ;  /* 0x3fcf1bbdff007424 */ /* 0x000fc800078e00ff */
[----:B------:R-:W-:-:S04]  /*0110*/  FFMA R0, R11, -R0, 1 ;  /* 0x3f8000000b007423 */ /* 0x000fc80000000800 */
[----:B------:R-:W-:Y:S01]  /*0120*/  FFMA R0, R0, R11, 0.61803400516510009766 ;  /* 0x3f1e377a00007423 */ /* 0x000fe2000000000b */
[----:B0-----:R-:W-:-:S06]  /*0130*/  ULEA UR4, UR5, UR4, 0x18 ;  /* 0x0000000405047291 */ /* 0x001fcc000f8ec0ff */
[----:B------:R-:W-:Y:S01]  /*0140*/  LEA R4, R2, UR4, 0x2 ;  /* 0x0000000402047c11 */ /* 0x000fe2000f8e10ff */
[-C--:B--2---:R-:W-:Y:S01]  /*0150*/  FMUL R3, R7, R7.reuse ;  /* 0x0000000707037220 */ /* 0x084fe20000400000 */
[----:B------:R-:W0:Y:S01]  /*0160*/  FCHK P0, R7, 1.6180340051651000977 ;  /* 0x3fcf1bbd07007902 */ /* 0x000e220000000000 */
[----:B------:R-:W-:-:S03]  /*0170*/  FFMA R6, R0, R7, RZ ;  /* 0x0000000700067223 */ /* 0x000fc600000000ff */
[----:B------:R1:W-:Y:S01]  /*0180*/  STS [R4], R3 ;  /* 0x0000000304007388 */ /* 0x0003e20000000800 */
[----:B------:R-:W-:-:S04]  /*0190*/  FFMA R9, R6, -1.6180340051651000977, R7 ;  /* 0xbfcf1bbd06097823 */ /* 0x000fc80000000007 */
[----:B------:R-:W-:Y:S01]  /*01a0*/  FFMA R0, R0, R9, R6 ;  /* 0x0000000900007223 */ /* 0x000fe20000000006 */
[----:B01----:R-:W-:Y:S06]  /*01b0*/  @!P0 BRA `(.L_x_1) ;  /* 0x0000000000108947 */ /* 0x003fec0003800000 */
[----:B------:R-:W-:Y:S01]  /*01c0*/  IMAD.MOV.U32 R0, RZ, RZ, R7 ;  /* 0x000000ffff007224 */ /* 0x000fe200078e0007 */
[----:B------:R-:W-:Y:S01]  /*01d0*/  MOV R6, 0x200 ;  /* 0x0000020000067802 */ /* 0x000fe20000000f00 */
[----:B------:R-:W-:-:S07]  /*01e0*/  IMAD.MOV.U32 R3, RZ, RZ, 0x3fcf1bbd ;  /* 0x3fcf1bbdff037424 */ /* 0x000fce00078e00ff */
[----:B------:R-:W-:Y:S05]  /*01f0*/  CALL.REL.NOINC `($__internal_0_$__cuda_sm3x_div_rn_noftz_f32_slowpath) ;  /* 0x00000004003c7944 */ /* 0x000fea0003c00000 */
.L_x_1:
[----:B------:R-:W-:Y:S05]  /*0200*/  BSYNC.RECONVERGENT B0 ;  /* 0x0000000000007941 */ /* 0x000fea0003800200 */
.L_x_0:
[----:B------:R-:W-:Y:S01]  /*0210*/  HFMA2 R3, -RZ, RZ, 1.75, 0 ;  /* 0x3f000000ff037431 */ /* 0x000fe200000001ff */
[----:B------:R-:W0:Y:S01]  /*0220*/  S2UR UR5, SR_CgaCtaId ;  /* 0x00000000000579c3 */ /* 0x000e220000008800 */
[----:B------:R-:W-:Y:S01]  /*0230*/  UMOV UR4, 0x400 ;  /* 0x0000040000047882 */ /* 0x000fe20000000000 */
[----:B------:R-:W-:Y:S01]  /*0240*/  ISETP.GE.U32.AND P0, PT, R5, 0x2, PT ;  /* 0x000000020500780c */ /* 0x000fe20003f06070 */
[----:B------:R-:W-:Y:S01]  /*0250*/  UIADD3 UR4, UPT, UPT, UR4, 0x400, URZ ;  /* 0x0000040004047890 */ /* 0x000fe2000fffe0ff */
[----:B------:R-:W-:-:S05]  /*0260*/  LOP3.LUT R3, R3, 0x80000000, R0, 0xb8, !PT ;  /* 0x8000000003037812 */ /* 0x000fca00078eb800 */
[----:B------:R-:W-:-:S04]  /*0270*/  FADD.RZ R3, R3, R0 ;  /* 0x0000000003037221 */ /* 0x000fc8000000c000 */
[----:B------:R-:W1:Y:S01]  /*0280*/  FRND.TRUNC R0, R3 ;  /* 0x0000000300007307 */ /* 0x000e62000020d000 */
[----:B0-----:R-:W-:-:S06]  /*0290*/  ULEA UR4, UR5, UR4, 0x18 ;  /* 0x0000000405047291 */ /* 0x001fcc000f8ec0ff */
[----:B------:R-:W-:Y:S01]  /*02a0*/  LEA R6, R2, UR4, 0x2 ;  /* 0x0000000402067c11 */ /* 0x000fe2000f8e10ff */
[----:B-1----:R-:W-:-:S04]  /*02b0*/  FFMA R0, R0, -1.6180340051651000977, R7 ;  /* 0xbfcf1bbd00007823 */ /* 0x002fc80000000007 */
[----:B------:R-:W-:-:S05]  /*02c0*/  FADD R7, |R0|, -RZ ;  /* 0x800000ff00077221 */ /* 0x000fca0000000200 */
[----:B------:R0:W-:Y:S01]  /*02d0*/  STS [R6], R7 ;  /* 0x0000000706007388 */ /* 0x0001e20000000800 */
[----:B------:R-:W-:Y:S06]  /*02e0*/  BAR.SYNC.DEFER_BLOCKING 0x0 ;  /* 0x0000000000007b1d */ /* 0x000fec0000010000 */
[----:B------:R-:W-:Y:S05]  /*02f0*/  @!P0 BRA `(.L_x_2) ;  /* 0x00000000004c8947 */ /* 0x000fea0003800000 */
.L_x_5:
[----:B------:R-:W-:Y:S01]  /*0300*/  SHF.R.U32.HI R11, RZ, 0x1, R5 ;  /* 0x00000001ff0b7819 */ /* 0x000fe20000011605 */
[----:B------:R-:W-:Y:S03]  /*0310*/  BSSY.RECONVERGENT B0, `(.L_x_3) ;  /* 0x000000d000007945 */ /* 0x000fe60003800200 */
[----:B------:R-:W-:-:S13]  /*0320*/  ISETP.GE.U32.AND P0, PT, R2, R11, PT ;  /* 0x0000000b0200720c */ /* 0x000fda0003f06070 */
[----:B-1----:R-:W-:Y:S05]  /*0330*/  @P0 BRA `(.L_x_4) ;  /* 0x0000000000280947 */ /* 0x002fea0003800000 */
[C---:B------:R-:W-:Y:S01]  /*0340*/  IMAD R0, R11.reuse, 0x4, R4 ;  /* 0x000000040b007824 */ /* 0x040fe200078e0204 */
[----:B------:R-:W-:Y:S01]  /*0350*/  LDS R3, [R4] ;  /* 0x0000000004037984 */ /* 0x000fe20000000800 */
[----:B0-----:R-:W-:-:S04]  /*0360*/  IMAD R7, R11, 0x4, R6 ;  /* 0x000000040b077824 */ /* 0x001fc800078e0206 */
[----:B------:R-:W0:Y:S02]  /*0370*/  LDS R0, [R0] ;  /* 0x0000000000007984 */ /* 0x000e240000000800 */
[----:B0-----:R-:W-:-:S05]  /*0380*/  FADD R3, R0, R3 ;  /* 0x0000000300037221 */ /* 0x001fca0000000000 */
[----:B------:R-:W-:Y:S04]  /*0390*/  STS [R4], R3 ;  /* 0x0000000304007388 */ /* 0x000fe80000000800 */
[----:B------:R-:W-:Y:S04]  /*03a0*/  LDS R7, [R7] ;  /* 0x0000000007077984 */ /* 0x000fe80000000800 */
[----:B------:R-:W0:Y:S02]  /*03b0*/  LDS R8, [R6] ;  /* 0x0000000006087984 */ /* 0x000e240000000800 */
[----:B0-----:R-:W-:-:S05]  /*03c0*/  FADD R9, R7, R8 ;  /* 0x0000000807097221 */ /* 0x001fca0000000000 */
[----:B------:R1:W-:Y:S02]  /*03d0*/  STS [R6], R9 ;  /* 0x0000000906007388 */ /* 0x0003e40000000800 */
.L_x_4:
[----:B------:R-:W-:Y:S05]  /*03e0*/  BSYNC.RECONVERGENT B0 ;  /* 0x0000000000007941 */ /* 0x000fea0003800200 */
.L_x_3:
[----:B------:R-:W-:Y:S01]  /*03f0*/  BAR.SYNC.DEFER_BLOCKING 0x0 ;  /* 0x0000000000007b1d */ /* 0x000fe20000010000 */
[----:B------:R-:W-:Y:S01]  /*0400*/  ISETP.GT.U32.AND P0, PT, R5, 0x3, PT ;  /* 0x000000030500780c */ /* 0x000fe20003f04070 */
[----:B------:R-:W-:-:S12]  /*0410*/  IMAD.MOV.U32 R5, RZ, RZ, R11 ;  /* 0x000000ffff057224 */ /* 0x000fd800078e000b */
[----:B------:R-:W-:Y:S05]  /*0420*/  @P0 BRA `(.L_x_5) ;  /* 0xfffffffc00b40947 */ /* 0x000fea000383ffff */
.L_x_2:
[----:B------:R-:W-:-:S13]  /*0430*/  ISETP.NE.AND P0, PT, R2, RZ, PT ;  /* 0x000000ff0200720c */ /* 0x000fda0003f05270 */
[----:B------:R-:W-:Y:S05]  /*0440*/  @P0 EXIT ;  /* 0x000000000000094d */ /* 0x000fea0003800000 */
[----:B------:R-:W2:Y:S01]  /*0450*/  S2UR UR5, SR_CgaCtaId ;  /* 0x00000000000579c3 */ /* 0x000ea20000008800 */
[----:B------:R-:W-:Y:S02]  /*0460*/  UMOV UR4, 0x400 ;  /* 0x0000040000047882 */ /* 0x000fe40000000000 */
[----:B--2---:R-:W-:Y:S01]  /*0470*/  ULEA UR4, UR5, UR4, 0x18 ;  /* 0x0000000405047291 */ /* 0x004fe2000f8ec0ff */
[----:B------:R-:W2:Y:S08]  /*0480*/  LDCU UR5, c[0x0][0x390] ;  /* 0x00007200ff0577ac */ /* 0x000eb00008000800 */
[----:B------:R-:W3:Y:S01]  /*0490*/  LDS R0, [UR4] ;  /* 0x00000004ff007984 */ /* 0x000ee20008000800 */
[----:B--2---:R-:W-:-:S04]  /*04a0*/  I2FP.F32.S32 R3, UR5 ;  /* 0x0000000500037c45 */ /* 0x004fc80008201400 */
[----:B------:R-:W2:Y:S02]  /*04b0*/  MUFU.RCP R2, R3 ;  /* 0x0000000300027308 */ /* 0x000ea40000001000 */
[----:B--2---:R-:W-:-:S04]  /*04c0*/  FFMA R5, -R3, R2, 1 ;  /* 0x3f80000003057423 */ /* 0x004fc80000000102 */
[----:B------:R-:W-:Y:S02]  /*04d0*/  FFMA R5, R2, R5, R2 ;  /* 0x0000000502057223 */ /* 0x000fe40000000002 */
[----:B---3--:R-:W2:Y:S02]  /*04e0*/  FCHK P0, R0, R3 ;  /* 0x0000000300007302 */ /* 0x008ea40000000000 */
[----:B------:R-:W-:-:S04]  /*04f0*/  FFMA R2, R0, R5, RZ ;  /* 0x0000000500027223 */ /* 0x000fc800000000ff */
[----:B------:R-:W-:-:S04]  /*0500*/  FFMA R4, -R3, R2, R0 ;  /* 0x0000000203047223 */ /* 0x000fc80000000100 */
[----:B0-----:R-:W-:Y:S01]  /*0510*/  FFMA R7, R5, R4, R2 ;  /* 0x0000000405077223 */ /* 0x001fe20000000002 */
[----:B--2---:R-:W-:Y:S06]  /*0520*/  @!P0 BRA `(.L_x_6) ;  /* 0x00000000000c8947 */ /* 0x004fec0003800000 */
[----:B-1----:R-:W-:-:S07]  /*0530*/  MOV R6, 0x550 ;  /* 0x0000055000067802 */ /* 0x002fce0000000f00 */
[----:B------:R-:W-:Y:S05]  /*0540*/  CALL.REL.NOINC `($__internal_0_$__cuda_sm3x_div_rn_noftz_f32_slowpath) ;  /* 0x0000000000687944 */ /* 0x000fea0003c00000 */
[----:B------:R-:W-:-:S07]  /*0550*/  IMAD.MOV.U32 R7, RZ, RZ, R0 ;  /* 0x000000ffff077224 */ /* 0x000fce00078e0000 */
.L_x_6:
[----:B------:R-:W0:Y:S01]  /*0560*/  S2UR UR5, SR_CgaCtaId ;  /* 0x00000000000579c3 */ /* 0x000e220000008800 */
[----:B------:R-:W-:-:S07]  /*0570*/  UMOV UR4, 0x400 ;  /* 0x0000040000047882 */ /* 0x000fce0000000000 */
[----:B------:R-:W2:Y:S01]  /*0580*/  LDC.64 R4, c[0x0][0x388] ;  /* 0x0000e200ff047b82 */ /* 0x000ea20000000a00 */
[----:B0-----:R-:W-:Y:S01]  /*0590*/  ULEA UR4, UR5, UR4, 0x18 ;  /* 0x0000000405047291 */ /* 0x001fe2000f8ec0ff */
[----:B------:R-:W1:Y:S01]  /*05a0*/  MUFU.RCP R0, R3 ;  /* 0x0000000300007308 */ /* 0x000e620000001000 */
[----:B--2---:R-:W-:Y:S07]  /*05b0*/  REDG.E.ADD.F32.FTZ.RN.STRONG.GPU desc[UR6][R4.64], R7 ;  /* 0x00000007040079a6 */ /* 0x004fee000c12f306 */
[----:B------:R-:W0:Y:S01]  /*05c0*/  LDS R2, [UR4+0x400] ;  /* 0x00040004ff027984 */ /* 0x000e220008000800 */
[----:B-1----:R-:W-:-:S04]  /*05d0*/  FFMA R9, -R3, R0, 1 ;  /* 0x3f80000003097423 */ /* 0x002fc80000000100 */
[----:B------:R-:W-:Y:S01]  /*05e0*/  FFMA R0, R0, R9, R0 ;  /* 0x0000000900007223 */ /* 0x000fe20000000000 */
[----:B0-----:R-:W0:Y:S03]  /*05f0*/  FCHK P0, R2, R3 ;  /* 0x0000000302007302 */ /* 0x001e260000000000 */
[----:B------:R-:W-:-:S04]  /*0600*/  FFMA R9, R0, R2, RZ ;  /* 0x0000000200097223 */ /* 0x000fc800000000ff */
[----:B------:R-:W-:-:S04]  /*0610*/  FFMA R6, -R3, R9, R2 ;  /* 0x0000000903067223 */ /* 0x000fc80000000102 */
[----:B------:R-:W-:Y:S01]  /*0620*/  FFMA R9, R0, R6, R9 ;  /* 0x0000000600097223 */ /* 0x000fe20000000009 */
[----:B0-----:R-:W-:Y:S06]  /*0630*/  @!P0 BRA `(.L_x_7) ;  /* 0x0000000000108947 */ /* 0x001fec0003800000 */
[----:B------:R-:W-:Y:S02]  /*0640*/  MOV R0, R2 ;  /* 0x0000000200007202 */ /* 0x000fe40000000f00 */
[----:B------:R-:W-:-:S07]  /*0650*/  MOV R6, 0x670 ;  /* 0x0000067000067802 */ /* 0x000fce0000000f00 */
[----:B------:R-:W-:Y:S05]  /*0660*/  CALL.REL.NOINC `($__internal_0_$__cuda_sm3x_div_rn_noftz_f32_slowpath) ;  /* 0x0000000000207944 */ /* 0x000fea0003c00000 */
[----:B------:R-:W-:-:S07]  /*0670*/  IMAD.MOV.U32 R9, RZ, RZ, R0 ;  /* 0x000000ffff097224 */ /* 0x000fce00078e0000 */
.L_x_7:
[----:B------:R-:W0:Y:S02]  /*0680*/  LDCU.64 UR4, c[0x0][0x388] ;  /* 0x00007100ff0477ac */ /* 0x000e240008000a00 */
[----:B0-----:R-:W-:-:S04]  /*0690*/  UIADD3 UR4, UP0, UPT, UR4, 0x4, URZ ;  /* 0x0000000404047890 */ /* 0x001fc8000ff1e0ff */
[----:B------:R-:W-:Y:S02]  /*06a0*/  UIADD3.X UR5, UPT, UPT, URZ, UR5, URZ, UP0, !UPT ;  /* 0x00000005ff057290 */ /* 0x000fe400087fe4ff */
[----:B------:R-:W-:-:S04]  /*06b0*/  IMAD.U32 R2, RZ, RZ, UR4 ;  /* 0x00000004ff027e24 */ /* 0x000fc8000f8e00ff */
[----:B------:R-:W-:-:S05]  /*06c0*/  IMAD.U32 R3, RZ, RZ, UR5 ;  /* 0x00000005ff037e24 */ /* 0x000fca000f8e00ff */
[----:B------:R-:W-:Y:S01]  /*06d0*/  REDG.E.ADD.F32.FTZ.RN.STRONG.GPU desc[UR6][R2.64], R9 ;  /* 0x00000009020079a6 */ /* 0x000fe2000c12f306 */
[----:B------:R-:W-:Y:S05]  /*06e0*/  EXIT ;  /* 0x000000000000794d */ /* 0x000fea0003800000 */
        .weak           $__internal_0_$__cuda_sm3x_div_rn_noftz_f32_slowpath
        .type           $__internal_0_$__cuda_sm3x_div_rn_noftz_f32_slowpath,@function
        .size           $__internal_0_$__cuda_sm3x_div_rn_noftz_f32_slowpath,(.L_x_135 - $__internal_0_$__cuda_sm3x_div_rn_noftz_f32_slowpath)
$__internal_0_$__cuda_sm3x_div_rn_noftz_f32_slowpath:
[--C-:B------:R-:W-:Y:S01]  /*06f0*/  SHF.R.U32.HI R9, RZ, 0x17, R3.reuse ;  /* 0x00000017ff097819 */ /* 0x100fe20000011603 */
[----:B------:R-:W-:Y:S01]  /*0700*/  BSSY.RECONVERGENT B1, `(.L_x_8) ;  /* 0x0000063000017945 */ /* 0x000fe20003800200 */
[----:B------:R-:W-:Y:S02]  /*0710*/  SHF.R.U32.HI R8, RZ, 0x17, R0 ;  /* 0x00000017ff087819 */ /* 0x000fe40000011600 */
[----:B------:R-:W-:Y:S01]  /*0720*/  LOP3.LUT R14, R9, 0xff, RZ, 0xc0, !PT ;  /* 0x000000ff090e7812 */ /* 0x000fe200078ec0ff */
[----:B------:R-:W-:Y:S01]  /*0730*/  IMAD.MOV.U32 R9, RZ, RZ, R3 ;  /* 0x000000ffff097224 */ /* 0x000fe200078e0003 */
[----:B------:R-:W-:-:S03]  /*0740*/  LOP3.LUT R12, R8, 0xff, RZ, 0xc0, !PT ;  /* 0x000000ff080c7812 */ /* 0x000fc600078ec0ff */
[----:B------:R-:W-:Y:S01]  /*0750*/  VIADD R11, R14, 0xffffffff ;  /* 0xffffffff0e0b7836 */ /* 0x000fe20000000000 */
[----:B------:R-:W-:-:S04]  /*0760*/  IADD3 R10, PT, PT, R12, -0x1, RZ ;  /* 0xffffffff0c0a7810 */ /* 0x000fc80007ffe0ff */
[----:B------:R-:W-:-:S04]  /*0770*/  ISETP.GT.U32.AND P0, PT, R11, 0xfd, PT ;  /* 0x000000fd0b00780c */ /* 0x000fc80003f04070 */
[----:B------:R-:W-:-:S13]  /*0780*/  ISETP.GT.U32.OR P0, PT, R10, 0xfd, P0 ;  /* 0x000000fd0a00780c */ /* 0x000fda0000704470 */
[----:B------:R-:W-:Y:S01]  /*0790*/  @!P0 IMAD.MOV.U32 R8, RZ, RZ, RZ ;  /* 0x000000ffff088224 */ /* 0x000fe200078e00ff */
[----:B------:R-:W-:Y:S06]  /*07a0*/  @!P0 BRA `(.L_x_9) ;  /* 0x00000000005c8947 */ /* 0x000fec0003800000 */
[----:B------:R-:W-:Y:S02]  /*07b0*/  FSETP.GTU.FTZ.AND P0, PT, |R0|, +INF , PT ;  /* 0x7f8000000000780b */ /* 0x000fe40003f1c200 */
[----:B------:R-:W-:-:S04]  /*07c0*/  FSETP.GTU.FTZ.AND P1, PT, |R3|, +INF , PT ;  /* 0x7f8000000300780b */ /* 0x000fc80003f3c200 */
[----:B------:R-:W-:-:S13]  /*07d0*/  PLOP3.LUT P0, PT, P0, P1, PT, 0xf8, 0x8f ;  /* 0x00000000008f781c */ /* 0x000fda0000703f70 */
[----:B------:R-:W-:Y:S05]  /*07e0*/  @P0 BRA `(.L_x_10) ;  /* 0x00000004004c0947 */ /* 0x000fea0003800000 */
[----:B------:R-:W-:-:S13]  /*07f0*/  LOP3.LUT P0, RZ, R9, 0x7fffffff, R0, 0xc8, !PT ;  /* 0x7fffffff09ff7812 */ /* 0x000fda000780c800 */
[----:B------:R-:W-:Y:S05]  /*0800*/  @!P0 BRA `(.L_x_11) ;  /* 0x00000004003c8947 */ /* 0x000fea0003800000 */
[C---:B------:R-:W-:Y:S02]  /*0810*/  FSETP.NEU.FTZ.AND P2, PT, |R0|.reuse, +INF , PT ;  /* 0x7f8000000000780b */ /* 0x040fe40003f5d200 */
[----:B------:R-:W-:Y:S02]  /*0820*/  FSETP.NEU.FTZ.AND P1, PT, |R3|, +INF , PT ;  /* 0x7f8000000300780b */ /* 0x000fe40003f3d200 */
[----:B------:R-:W-:-:S11]  /*0830*/  FSETP.NEU.FTZ.AND P0, PT, |R0|, +INF , PT ;  /* 0x7f8000000000780b */ /* 0x000fd60003f1d200 */
[----:B------:R-:W-:Y:S05]  /*0840*/  @!P1 BRA !P2, `(.L_x_11) ;  /* 0x00000004002c9947 */ /* 0x000fea0005000000 */
[----:B------:R-:W-:-:S04]  /*0850*/  LOP3.LUT P2, RZ, R0, 0x7fffffff, RZ, 0xc0, !PT ;  /* 0x7fffffff00ff7812 */ /* 0x000fc8000784c0ff */
[----:B------:R-:W-:-:S13]  /*0860*/  PLOP3.LUT P1, PT, P1, P2, PT, 0x2f, 0xf2 ;  /* 0x0000000000f2781c */ /* 0x000fda0000f24577 */
[----:B------:R-:W-:Y:S05]  /*0870*/  @P1 BRA `(.L_x_12) ;  /* 0x0000000400181947 */ /* 0x000fea0003800000 */
[----:B------:R-:W-:-:S04]  /*0880*/  LOP3.LUT P1, RZ, R9, 0x7fffffff, RZ, 0xc0, !PT ;  /* 0x7fffffff09ff7812 */ /* 0x000fc8000782c0ff */
[----:B------:R-:W-:-:S13]  /*0890*/  PLOP3.LUT P0, PT, P0, P1, PT, 0x2f, 0xf2 ;  /* 0x0000000000f2781c */ /* 0x000fda0000702577 */
[----:B------:R-:W-:Y:S05]  /*08a0*/  @P0 BRA `(.L_x_13) ;  /* 0x0000000400000947 */ /* 0x000fea0003800000 */
[----:B------:R-:W-:Y:S02]  /*08b0*/  ISETP.GE.AND P0, PT, R10, RZ, PT ;  /* 0x000000ff0a00720c */ /* 0x000fe40003f06270 */
[----:B------:R-:W-:-:S11]  /*08c0*/  ISETP.GE.AND P1, PT, R11, RZ, PT ;  /* 0x000000ff0b00720c */ /* 0x000fd60003f26270 */
[----:B------:R-:W-:Y:S02]  /*08d0*/  @P0 IMAD.MOV.U32 R8, RZ, RZ, RZ ;  /* 0x000000ffff080224 */ /* 0x000fe400078e00ff */
[----:B------:R-:W-:Y:S01]  /*08e0*/  @!P0 FFMA R0, R0, 1.84467440737095516160e+19, RZ ;  /* 0x5f80000000008823 */ /* 0x000fe200000000ff */
[----:B------:R-:W-:Y:S02]  /*08f0*/  @!P0 IMAD.MOV.U32 R8, RZ, RZ, -0x40 ;  /* 0xffffffc0ff088424 */ /* 0x000fe400078e00ff */
[----:B------:R-:W-:-:S03]  /*0900*/  @!P1 FFMA R9, R3, 1.84467440737095516160e+19, RZ ;  /* 0x5f80000003099823 */ /* 0x000fc600000000ff */
[----:B------:R-:W-:-:S07]  /*0910*/  @!P1 IADD3 R8, PT, PT, R8, 0x40, RZ ;  /* 0x0000004008089810 */ /* 0x000fce0007ffe0ff */
.L_x_9:
[----:B------:R-:W-:Y:S01]  /*0920*/  LEA R10, R14, 0xc0800000, 0x17 ;  /* 0xc08000000e0a7811 */ /* 0x000fe200078eb8ff */
[----:B------:R-:W-:Y:S04]  /*0930*/  BSSY.RECONVERGENT B2, `(.L_x_14) ;  /* 0x0000036000027945 */ /* 0x000fe80003800200 */
[----:B------:R-:W-:Y:S02]  /*0940*/  IMAD.IADD R10, R9, 0x1, -R10 ;  /* 0x00000001090a7824 */ /* 0x000fe400078e0a0a */
[----:B------:R-:W-:Y:S02]  /*0950*/  VIADD R9, R12, 0xffffff81 ;  /* 0xffffff810c097836 */ /* 0x000fe40000000000 */
[----:B------:R-:W0:Y:S01]  /*0960*/  MUFU.RCP R11, R10 ;  /* 0x0000000a000b7308 */ /* 0x000e220000001000 */
[----:B------:R-:W-:Y:S01]  /*0970*/  FADD.FTZ R13, -R10, -RZ ;  /* 0x800000ff0a0d7221 */ /* 0x000fe20000010100 */
[----:B------:R-:W-:-:S03]  /*0980*/  IMAD R0, R9, -0x800000, R0 ;  /* 0xff80000009007824 */ /* 0x000fc600078e0200 */
[----:B0-----:R-:W-:-:S04]  /*0990*/  FFMA R12, R11, R13, 1 ;  /* 0x3f8000000b0c7423 */ /* 0x001fc8000000000d */
[----:B------:R-:W-:-:S04]  /*09a0*/  FFMA R16, R11, R12, R11 ;  /* 0x0000000c0b107223 */ /* 0x000fc8000000000b */
[----:B------:R-:W-:-:S04]  /*09b0*/  FFMA R11, R0, R16, RZ ;  /* 0x00000010000b7223 */ /* 0x000fc800000000ff */
[----:B------:R-:W-:-:S04]  /*09c0*/  FFMA R12, R13, R11, R0 ;  /* 0x0000000b0d0c7223 */ /* 0x000fc80000000000 */
[----:B------:R-:W-:Y:S01]  /*09d0*/  FFMA R15, R16, R12, R11 ;  /* 0x0000000c100f7223 */ /* 0x000fe2000000000b */
[----:B------:R-:W-:-:S03]  /*09e0*/  IADD3 R11, PT, PT, R9, 0x7f, -R14 ;  /* 0x0000007f090b7810 */ /* 0x000fc60007ffe80e */
[----:B------:R-:W-:Y:S02]  /*09f0*/  FFMA R12, R13, R15, R0 ;  /* 0x0000000f0d0c7223 */ /* 0x000fe40000000000 */
[----:B------:R-:W-:Y:S02]  /*0a00*/  IMAD.IADD R11, R11, 0x1, R8 ;  /* 0x000000010b0b7824 */ /* 0x000fe400078e0208 */
[----:B------:R-:W-:-:S05]  /*0a10*/  FFMA R0, R16, R12, R15 ;  /* 0x0000000c10007223 */ /* 0x000fca000000000f */
[----:B------:R-:W-:-:S04]  /*0a20*/  SHF.R.U32.HI R9, RZ, 0x17, R0 ;  /* 0x00000017ff097819 */ /* 0x000fc80000011600 */
[----:B------:R-:W-:-:S05]  /*0a30*/  LOP3.LUT R9, R9, 0xff, RZ, 0xc0, !PT ;  /* 0x000000ff09097812 */ /* 0x000fca00078ec0ff */
[----:B------:R-:W-:-:S05]  /*0a40*/  IMAD.IADD R13, R9, 0x1, R11 ;  /* 0x00000001090d7824 */ /* 0x000fca00078e020b */
[----:B------:R-:W-:-:S04]  /*0a50*/  IADD3 R8, PT, PT, R13, -0x1, RZ ;  /* 0xffffffff0d087810 */ /* 0x000fc80007ffe0ff */
[----:B------:R-:W-:-:S13]  /*0a60*/  ISETP.GE.U32.AND P0, PT, R8, 0xfe, PT ;  /* 0x000000fe0800780c */ /* 0x000fda0003f06070 */
[----:B------:R-:W-:Y:S05]  /*0a70*/  @!P0 BRA `(.L_x_15) ;  /* 0x0000000000808947 */ /* 0x000fea0003800000 */
[----:B------:R-:W-:-:S13]  /*0a80*/  ISETP.GT.AND P0, PT, R13, 0xfe, PT ;  /* 0x000000fe0d00780c */ /* 0x000fda0003f04270 */
[----:B------:R-:W-:Y:S05]  /*0a90*/  @P0 BRA `(.L_x_16) ;  /* 0x00000000006c0947 */ /* 0x000fea0003800000 */
[----:B------:R-:W-:-:S13]  /*0aa0*/  ISETP.GE.AND P0, PT, R13, 0x1, PT ;  /* 0x000000010d00780c */ /* 0x000fda0003f06270 */
[----:B------:R-:W-:Y:S05]  /*0ab0*/  @P0 BRA `(.L_x_17) ;  /* 0x0000000000740947 */ /* 0x000fea0003800000 */
[----:B------:R-:W-:Y:S02]  /*0ac0*/  ISETP.GE.AND P0, PT, R13, -0x18, PT ;  /* 0xffffffe80d00780c */ /* 0x000fe40003f06270 */
[----:B------:R-:W-:-:S11]  /*0ad0*/  LOP3.LUT R0, R0, 0x80000000, RZ, 0xc0, !PT ;  /* 0x8000000000007812 */ /* 0x000fd600078ec0ff */
[----:B------:R-:W-:Y:S05]  /*0ae0*/  @!P0 BRA `(.L_x_17) ;  /* 0x0000000000688947 */ /* 0x000fea0003800000 */
[CCC-:B------:R-:W-:Y:S01]  /*0af0*/  FFMA.RZ R8, R16.reuse, R12.reuse, R15.reuse ;  /* 0x0000000c10087223 */ /* 0x1c0fe2000000c00f */
[C---:B------:R-:W-:Y:S02]  /*0b00*/  VIADD R11, R13.reuse, 0x20 ;  /* 0x000000200d0b7836 */ /* 0x040fe40000000000 */
[-CC-:B------:R-:W-:Y:S01]  /*0b10*/  FFMA.RM R9, R16, R12.reuse, R15.reuse ;  /* 0x0000000c10097223 */ /* 0x180fe2000000400f */
[C---:B------:R-:W-:Y:S02]  /*0b20*/  ISETP.NE.AND P2, PT, R13.reuse, RZ, PT ;  /* 0x000000ff0d00720c */ /* 0x040fe40003f45270 */
[----:B------:R-:W-:Y:S01]  /*0b30*/  LOP3.LUT R10, R8, 0x7fffff, RZ, 0xc0, !PT ;  /* 0x007fffff080a7812 */ /* 0x000fe200078ec0ff */
[----:B------:R-:W-:Y:S01]  /*0b40*/  FFMA.RP R8, R16, R12, R15 ;  /* 0x0000000c10087223 */ /* 0x000fe2000000800f */
[----:B------:R-:W-:Y:S01]  /*0b50*/  IMAD.MOV R12, RZ, RZ, -R13 ;  /* 0x000000ffff0c7224 */ /* 0x000fe200078e0a0d */
[----:B------:R-:W-:Y:S02]  /*0b60*/  ISETP.NE.AND P1, PT, R13, RZ, PT ;  /* 0x000000ff0d00720c */ /* 0x000fe40003f25270 */
[----:B------:R-:W-:-:S02]  /*0b70*/  LOP3.LUT R10, R10, 0x800000, RZ, 0xfc, !PT ;  /* 0x008000000a0a7812 */ /* 0x000fc400078efcff */
[----:B------:R-:W-:Y:S02]  /*0b80*/  FSETP.NEU.FTZ.AND P0, PT, R8, R9, PT ;  /* 0x000000090800720b */ /* 0x000fe40003f1d000 */
[----:B------:R-:W-:Y:S02]  /*0b90*/  SHF.L.U32 R11, R10, R11, RZ ;  /* 0x0000000b0a0b7219 */ /* 0x000fe400000006ff */
[----:B------:R-:W-:Y:S02]  /*0ba0*/  SEL R9, R12, RZ, P2 ;  /* 0x000000ff0c097207 */ /* 0x000fe40001000000 */
[----:B------:R-:W-:Y:S02]  /*0bb0*/  ISETP.NE.AND P1, PT, R11, RZ, P1 ;  /* 0x000000ff0b00720c */ /* 0x000fe40000f25270 */
[----:B------:R-:W-:Y:S02]  /*0bc0*/  SHF.R.U32.HI R9, RZ, R9, R10 ;  /* 0x00000009ff097219 */ /* 0x000fe4000001160a */
[----:B------:R-:W-:-:S02]  /*0bd0*/  PLOP3.LUT P0, PT, P0, P1, PT, 0xf8, 0x8f ;  /* 0x00000000008f781c */ /* 0x000fc40000703f70 */
[----:B------:R-:W-:Y:S02]  /*0be0*/  SHF.R.U32.HI R11, RZ, 0x1, R9 ;  /* 0x00000001ff0b7819 */ /* 0x000fe40000011609 */
[----:B------:R-:W-:-:S04]  /*0bf0*/  SEL R8, RZ, 0x1, !P0 ;  /* 0x00000001ff087807 */ /* 0x000fc80004000000 */
[----:B------:R-:W-:-:S04]  /*0c00*/  LOP3.LUT R8, R8, 0x1, R11, 0xf8, !PT ;  /* 0x0000000108087812 */ /* 0x000fc800078ef80b */
[----:B------:R-:W-:-:S05]  /*0c10*/  LOP3.LUT R8, R8, R9, RZ, 0xc0, !PT ;  /* 0x0000000908087212 */ /* 0x000fca00078ec0ff */
[----:B------:R-:W-:-:S05]  /*0c20*/  IMAD.IADD R11, R11, 0x1, R8 ;  /* 0x000000010b0b7824 */ /* 0x000fca00078e0208 */
[----:B------:R-:W-:Y:S01]  /*0c30*/  LOP3.LUT R0, R11, R0, RZ, 0xfc, !PT ;  /* 0x000000000b007212 */ /* 0x000fe200078efcff */
[----:B------:R-:W-:Y:S06]  /*0c40*/  BRA `(.L_x_17) ;  /* 0x0000000000107947 */ /* 0x000fec0003800000 */
.L_x_16:
[----:B------:R-:W-:-:S04]  /*0c50*/  LOP3.LUT R0, R0, 0x80000000, RZ, 0xc0, !PT ;  /* 0x8000000000007812 */ /* 0x000fc800078ec0ff */
[----:B------:R-:W-:Y:S01]  /*0c60*/  LOP3.LUT R0, R0, 0x7f800000, RZ, 0xfc, !PT ;  /* 0x7f80000000007812 */ /* 0x000fe200078efcff */
[----:B------:R-:W-:Y:S06]  /*0c70*/  BRA `(.L_x_17) ;  /* 0x0000000000047947 */ /* 0x000fec0003800000 */
.L_x_15:
[----:B------:R-:W-:-:S07]  /*0c80*/  LEA R0, R11, R0, 0x17 ;  /* 0x000000000b007211 */ /* 0x000fce00078eb8ff */
.L_x_17:
[----:B------:R-:W-:Y:S05]  /*0c90*/  BSYNC.RECONVERGENT B2 ;  /* 0x0000000000027941 */ /* 0x000fea0003800200 */
.L_x_14:
[----:B------:R-:W-:Y:S05]  /*0ca0*/  BRA `(.L_x_18) ;  /* 0x0000000000207947 */ /* 0x000fea0003800000 */
.L_x_13:
[----:B------:R-:W-:-:S04]  /*0cb0*/  LOP3.LUT R0, R9, 0x80000000, R0, 0x48, !PT ;  /* 0x8000000009007812 */ /* 0x000fc800078e4800 */
[----:B------:R-:W-:Y:S01]  /*0cc0*/  LOP3.LUT R0, R0, 0x7f800000, RZ, 0xfc, !PT ;  /* 0x7f80000000007812 */ /* 0x000fe200078efcff */
[----:B------:R-:W-:Y:S06]  /*0cd0*/  BRA `(.L_x_18) ;  /* 0x0000000000147947 */ /* 0x000fec0003800000 */
.L_x_12:
[----:B------:R-:W-:Y:S01]  /*0ce0*/  LOP3.LUT R0, R9, 0x80000000, R0, 0x48, !PT ;  /* 0x8000000009007812 */ /* 0x000fe200078e4800 */
[----:B------:R-:W-:Y:S06]  /*0cf0*/  BRA `(.L_x_18) ;  /* 0x00000000000c7947 */ /* 0x000fec0003800000 */
.L_x_11:
[----:B------:R-:W0:Y:S01]  /*0d00*/  MUFU.RSQ R0, -QNAN ;  /* 0xffc0000000007908 */ /* 0x000e220000001400 */
[----:B------:R-:W-:Y:S05]  /*0d10*/  BRA `(.L_x_18) ;  /* 0x0000000000047947 */ /* 0x000fea0003800000 */
.L_x_10:
[----:B------:R-:W-:-:S07]  /*0d20*/  FADD.FTZ R0, R0, R3 ;  /* 0x0000000300007221 */ /* 0x000fce0000010000 */
.L_x_18:
[----:B------:R-:W-:Y:S05]  /*0d30*/  BSYNC.RECONVERGENT B1 ;  /* 0x0000000000017941 */ /* 0x000fea0003800200 */
.L_x_8:
[----:B------:R-:W-:Y:S02]  /*0d40*/  IMAD.MOV.U32 R8, RZ, RZ, R6 ;  /* 0x000000ffff087224 */ /* 0x000fe400078e0006 */
[----:B------:R-:W-:-:S04]  /*0d50*/  IMAD.MOV.U32 R9, RZ, RZ, 0x0 ;  /* 0x00000000ff097424 */ /* 0x000fc800078e00ff */
[----:B0-----:R-:W-:Y:S05]  /*0d60*/  RET.REL.NODEC R8 `(resonance_analysis_kernel) ;  /* 0xfffffff008a47950 */ /* 0x001fea0003c3ffff */
.L_x_19:
[----:B------:R-:W-:-:S00]  /*0d70*/  BRA `(.L_x_19) ;  /* 0xfffffffc00fc7947 */ /* 0x000fc0000383ffff */
[----:B------:R-:W-:-:S00]  /*0d80*/  NOP ;  /* 0x0000000000007918 */ /* 0x000fc00000000000 */
[----:B------:R-:W-:-:S00]  /*0d90*/  NOP ;  /* 0x0000000000007918 */ /* 0x000fc00000000000 */
[----:B------:R-:W-:-:S00]  /*0da0*/  NOP ;  /* 0x0000000000007918 */ /* 0x000fc00000000000 */
[----:B------:R-:W-:-:S00]  /*0db0*/  NOP ;  /* 0x0000000000007918 */ /* 0x000fc00000000000 */
[----:B------:R-:W-:-:S00]  /*0dc0*/  NOP ;  /* 0x0000000000007918 */ /* 0x000fc00000000000 */
[----:B------:R-:W-:-:S00]  /*0dd0*/  NOP ;  /* 0x0000000000007918 */ /* 0x000fc00000000000 */
[----:B------:R-:W-:-:S00]  /*0de0*/  NOP ;  /* 0x0000000000007918 */ /* 0x000fc00000000000 */
[----:B------:R-:W-:-:S00]  /*0df0*/  NOP ;  /* 0x0000000000007918 */ /* 0x000fc00000000000 */
.L_x_135:


//--------------------- .text.entropy_mining_kernel --------------------------
	.section	.text.entropy_mining_kernel,"ax",@progbits
	.align	128
        .global         entropy_mining_kernel
        .type           entropy_mining_kernel,@function
        .size           entropy_mining_kernel,(.L_x_136 - entropy_mining_kernel)
        .other          entropy_mining_kernel,@"STO_CUDA_ENTRY STV_DEFAULT"
entropy_mining_kernel:
.text.entropy_mining_kernel:
[----:B------:R-:W0:Y:S01]  /*0000*/  LDC R1, c[0x0][0x37c] ;  /* 0x0000df00ff017b82 */ /* 0x000e220000000800 */
[----:B------:R-:W1:Y:S07]  /*0010*/  S2R R0, SR_TID.X ;  /* 0x0000000000007919 */ /* 0x000e6e0000002100 */
[----:B------:R-:W1:Y:S01]  /*0020*/  S2UR UR4, SR_CTAID.X ;  /* 0x00000000000479c3 */ /* 0x000e620000002500 */
[----:B------:R-:W2:Y:S01]  /*0030*/  LDCU UR5, c[0x0][0x388] ;  /* 0x00007100ff0577ac */ /* 0x000ea20008000800 */
[----:B0-----:R-:W-:-:S06]  /*0040*/  VIADD R1, R1, 0xffffffe0 ;  /* 0xffffffe001017836 */ /* 0x001fcc0000000000 */
[----:B------:R-:W1:Y:S02]  /*0050*/  LDC R5, c[0x0][0x360] ;  /* 0x0000d800ff057b82 */ /* 0x000e640000000800 */
[----:B-1----:R-:W-:-:S05]  /*0060*/  IMAD R5, R5, UR4, R0 ;  /* 0x0000000405057c24 */ /* 0x002fca000f8e0200 */
[----:B--2---:R-:W-:-:S13]  /*0070*/  ISETP.GE.AND P0, PT, R5, UR5, PT ;  /* 0x0000000505007c0c */ /* 0x004fda000bf06270 */
[----:B------:R-:W-:Y:S05]  /*0080*/  @P0 EXIT ;  /* 0x000000000000094d */ /* 0x000fea0003800000 */
[----:B------:R-:W0:Y:S01]  /*0090*/  LDC R2, c[0x0][0x390] ;  /* 0x0000e400ff027b82 */ /* 0x000e220000000800 */
[----:B------:R-:W-:Y:S01]  /*00a0*/  I2FP.F32.S32 R9, UR5 ;  /* 0x0000000500097c45 */ /* 0x000fe20008201400 */
[----:B------:R-:W-:Y:S01]  /*00b0*/  IMAD.MOV.U32 R3, RZ, RZ, -0x8987eb1 ;  /* 0xf767814fff037424 */ /* 0x000fe200078e00ff */
[----:B------:R-:W-:Y:S01]  /*00c0*/  I2FP.F32.S32 R0, R5 ;  /* 0x0000000500007245 */ /* 0x000fe20000201400 */
[----:B------:R-:W-:Y:S01]  /*00d0*/  IMAD.MOV.U32 R8, RZ, RZ, 0x2f800000 ;  /* 0x2f800000ff087424 */ /* 0x000fe200078e00ff */
[----:B------:R-:W1:Y:S01]  /*00e0*/  MUFU.RCP R4, R9 ;  /* 0x0000000900047308 */ /* 0x000e620000001000 */
[----:B------:R-:W-:Y:S02]  /*00f0*/  BSSY.RECONVERGENT B0, `(.L_x_20) ;  /* 0x0000011000007945 */ /* 0x000fe40003800200 */
[----:B------:R-:W-:-:S05]  /*0100*/  FMUL R0, R0, 10.166407585144042969 ;  /* 0x4122a99b00007820 */ /* 0x000fca0000400000 */
[----:B------:R-:W2:Y:S01]  /*0110*/  FCHK P0, R0, R9 ;  /* 0x0000000900007302 */ /* 0x000ea20000000000 */
[----:B-1----:R-:W-:Y:S01]  /*0120*/  FFMA R11, -R9, R4, 1 ;  /* 0x3f800000090b7423 */ /* 0x002fe20000000104 */
[----:B0-----:R-:W-:-:S03]  /*0130*/  IMAD R2, R5, 0x4c957f2d, R2 ;  /* 0x4c957f2d05027824 */ /* 0x001fc600078e0202 */
[----:B------:R-:W-:Y:S01]  /*0140*/  FFMA R11, R4, R11, R4 ;  /* 0x0000000b040b7223 */ /* 0x000fe20000000004 */
[----:B------:R-:W-:Y:S02]  /*0150*/  IMAD R2, R2, 0x4c957f2d, R3 ;  /* 0x4c957f2d02027824 */ /* 0x000fe400078e0203 */
[----:B------:R-:W-:Y:S02]  /*0160*/  IMAD.MOV.U32 R3, RZ, RZ, RZ ;  /* 0x000000ffff037224 */ /* 0x000fe400078e00ff */
[----:B------:R-:W-:Y:S02]  /*0170*/  FFMA R4, R0, R11, RZ ;  /* 0x0000000b00047223 */ /* 0x000fe400000000ff */
[----:B------:R-:W0:Y:S02]  /*0180*/  I2F.U64 R7, R2 ;  /* 0x0000000200077312 */ /* 0x000e240000301000 */
[----:B------:R-:W-:-:S04]  /*0190*/  FFMA R6, -R9, R4, R0 ;  /* 0x0000000409067223 */ /* 0x000fc80000000100 */
[----:B------:R-:W-:Y:S01]  /*01a0*/  FFMA R11, R11, R6, R4 ;  /* 0x000000060b0b7223 */ /* 0x000fe20000000004 */
[----:B0-----:R-:W-:Y:S01]  /*01b0*/  FFMA R7, R7, R8, -0.5 ;  /* 0xbf00000007077423 */ /* 0x001fe20000000008 */
[----:B--2---:R-:W-:Y:S06]  /*01c0*/  @!P0 BRA `(.L_x_21) ;  /* 0x00000000000c8947 */ /* 0x004fec0003800000 */
[----:B------:R-:W-:-:S07]  /*01d0*/  MOV R2, 0x1f0 ;  /* 0x000001f000027802 */ /* 0x000fce0000000f00 */
[----:B------:R-:W-:Y:S05]  /*01e0*/  CALL.REL.NOINC `($__internal_1_$__cuda_sm3x_div_rn_noftz_f32_slowpath) ;  /* 0x0000000400b87944 */ /* 0x000fea0003c00000 */
[----:B------:R-:W-:-:S07]  /*01f0*/  IMAD.MOV.U32 R11, RZ, RZ, R0 ;  /* 0x000000ffff0b7224 */ /* 0x000fce00078e0000 */
.L_x_21:
[----:B------:R-:W-:Y:S05]  /*0200*/  BSYNC.RECONVERGENT B0 ;  /* 0x0000000000007941 */ /* 0x000fea0003800200 */
.L_x_20:
[----:B------:R-:W0:Y:S01]  /*0210*/  LDCU UR4, c[0x0][0x398] ;  /* 0x00007300ff0477ac */ /* 0x000e220008000800 */
[----:B------:R-:W-:Y:S01]  /*0220*/  BSSY.RECONVERGENT B0, `(.L_x_22) ;  /* 0x0000042000007945 */ /* 0x000fe20003800200 */
[----:B------:R-:W1:Y:S01]  /*0230*/  LDCU.64 UR6, c[0x0][0x358] ;  /* 0x00006b00ff0677ac */ /* 0x000e620008000a00 */
[----:B0-----:R-:W-:-:S04]  /*0240*/  FMUL R11, R11, UR4 ;  /* 0x000000040b0b7c20 */ /* 0x001fc80008400000 */
[C---:B------:R-:W-:Y:S01]  /*0250*/  FMUL R0, R11.reuse, 0.63661974668502807617 ;  /* 0x3f22f9830b007820 */ /* 0x040fe20000400000 */
[----:B------:R-:W-:-:S05]  /*0260*/  FSETP.GE.AND P0, PT, |R11|, 105615, PT ;  /* 0x47ce47800b00780b */ /* 0x000fca0003f06200 */
[----:B------:R-:W0:Y:S02]  /*0270*/  F2I.NTZ R0, R0 ;  /* 0x0000000000007305 */ /* 0x000e240000203100 */
[----:B0-----:R-:W-:-:S05]  /*0280*/  I2FP.F32.S32 R2, R0 ;  /* 0x0000000000027245 */ /* 0x001fca0000201400 */
[----:B------:R-:W-:-:S04]  /*0290*/  FFMA R3, R2, -1.5707962512969970703, R11 ;  /* 0xbfc90fda02037823 */ /* 0x000fc8000000000b */
[----:B------:R-:W-:-:S04]  /*02a0*/  FFMA R3, R2, -7.5497894158615963534e-08, R3 ;  /* 0xb3a2216802037823 */ /* 0x000fc80000000003 */
[----:B------:R-:W-:Y:S01]  /*02b0*/  FFMA R2, R2, -5.3903029534742383927e-15, R3 ;  /* 0xa7c234c502027823 */ /* 0x000fe20000000003 */
[----:B-1----:R-:W-:Y:S06]  /*02c0*/  @!P0 BRA `(.L_x_23) ;  /* 0x0000000000dc8947 */ /* 0x002fec0003800000 */
[----:B------:R-:W-:-:S13]  /*02d0*/  FSETP.NEU.AND P0, PT, |R11|, +INF , PT ;  /* 0x7f8000000b00780b */ /* 0x000fda0003f0d200 */
[----:B------:R-:W-:Y:S01]  /*02e0*/  @!P0 FMUL R2, RZ, R11 ;  /* 0x0000000bff028220 */ /* 0x000fe20000400000 */
[----:B------:R-:W-:Y:S01]  /*02f0*/  @!P0 IMAD.MOV.U32 R0, RZ, RZ, RZ ;  /* 0x000000ffff008224 */ /* 0x000fe200078e00ff */
[----:B------:R-:W-:Y:S06]  /*0300*/  @!P0 BRA `(.L_x_23) ;  /* 0x0000000000cc8947 */ /* 0x000fec0003800000 */
[----:B------:R-:W-:Y:S01]  /*0310*/  IMAD.SHL.U32 R2, R11, 0x100, RZ ;  /* 0x000001000b027824 */ /* 0x000fe200078e00ff */
[----:B------:R-:W0:Y:S01]  /*0320*/  LDCU.64 UR8, c[0x4][URZ] ;  /* 0x01000000ff0877ac */ /* 0x000e220008000a00 */
[----:B------:R-:W-:Y:S02]  /*0330*/  IMAD.MOV.U32 R6, RZ, RZ, RZ ;  /* 0x000000ffff067224 */ /* 0x000fe400078e00ff */
[----:B------:R-:W-:Y:S01]  /*0340*/  IMAD.MOV.U32 R0, RZ, RZ, R1 ;  /* 0x000000ffff007224 */ /* 0x000fe200078e0001 */
[----:B------:R-:W-:Y:S01]  /*0350*/  LOP3.LUT R15, R2, 0x80000000, RZ, 0xfc, !PT ;  /* 0x80000000020f7812 */ /* 0x000fe200078efcff */
[----:B------:R-:W-:Y:S01]  /*0360*/  UMOV UR5, URZ ;  /* 0x000000ff00057c82 */ /* 0x000fe20008000000 */
[----:B------:R-:W-:-:S05]  /*0370*/  UMOV UR4, URZ ;  /* 0x000000ff00047c82 */ /* 0x000fca0008000000 */
.L_x_24:
[----:B0-----:R-:W-:Y:S01]  /*0380*/  MOV R8, UR8 ;  /* 0x0000000800087c02 */ /* 0x001fe20008000f00 */
[----:B------:R-:W-:-:S05]  /*0390*/  IMAD.U32 R9, RZ, RZ, UR9 ;  /* 0x00000009ff097e24 */ /* 0x000fca000f8e00ff */
[----:B------:R-:W2:Y:S01]  /*03a0*/  LDG.E.CONSTANT R2, desc[UR6][R8.64] ;  /* 0x0000000608027981 */ /* 0x000ea2000c1e9900 */
[----:B------:R-:W-:Y:S02]  /*03b0*/  UIADD3 UR8, UP0, UPT, UR8, 0x4, URZ ;  /* 0x0000000408087890 */ /* 0x000fe4000ff1e0ff */
[----:B------:R-:W-:Y:S02]  /*03c0*/  UIADD3 UR4, UPT, UPT, UR4, 0x1, URZ ;  /* 0x0000000104047890 */ /* 0x000fe4000fffe0ff */
[----:B------:R-:W-:Y:S02]  /*03d0*/  UIADD3.X UR9, UPT, UPT, URZ, UR9, URZ, UP0, !UPT ;  /* 0x00000009ff097290 */ /* 0x000fe400087fe4ff */
[----:B------:R-:W-:Y:S01]  /*03e0*/  UISETP.NE.AND UP0, UPT, UR4, 0x6, UPT ;  /* 0x000000060400788c */ /* 0x000fe2000bf05270 */
[----:B--2---:R-:W-:-:S03]  /*03f0*/  IMAD.WIDE.U32 R2, R2, R15, RZ ;  /* 0x0000000f02027225 */ /* 0x004fc600078e00ff */
[----:B------:R-:W-:-:S04]  /*0400*/  IADD3 R13, P0, PT, R2, R6, RZ ;  /* 0x00000006020d7210 */ /* 0x000fc80007f1e0ff */
[----:B------:R-:W-:Y:S01]  /*0410*/  IADD3.X R6, PT, PT, R3, UR5, RZ, P0, !PT ;  /* 0x0000000503067c10 */ /* 0x000fe200087fe4ff */
[----:B------:R0:W-:Y:S02]  /*0420*/  STL [R0], R13 ;  /* 0x0000000d00007387 */ /* 0x0001e40000100800 */
[----:B0-----:R-:W-:Y:S01]  /*0430*/  VIADD R0, R0, 0x4 ;  /* 0x0000000400007836 */ /* 0x001fe20000000000 */
[----:B------:R-:W-:Y:S06]  /*0440*/  BRA.U UP0, `(.L_x_24) ;  /* 0xfffffffd00cc7547 */ /* 0x000fec000b83ffff */
[----:B------:R-:W-:Y:S01]  /*0450*/  SHF.R.U32.HI R4, RZ, 0x17, R11 ;  /* 0x00000017ff047819 */ /* 0x000fe2000001160b */
[----:B------:R0:W-:Y:S03]  /*0460*/  STL [R1+0x18], R6 ;  /* 0x0000180601007387 */ /* 0x0001e60000100800 */
[C---:B------:R-:W-:Y:S02]  /*0470*/  LOP3.LUT R0, R4.reuse, 0xe0, RZ, 0xc0, !PT ;  /* 0x000000e004007812 */ /* 0x040fe400078ec0ff */
[----:B------:R-:W-:-:S03]  /*0480*/  LOP3.LUT P0, RZ, R4, 0x1f, RZ, 0xc0, !PT ;  /* 0x0000001f04ff7812 */ /* 0x000fc6000780c0ff */
[----:B------:R-:W-:-:S05]  /*0490*/  VIADD R0, R0, 0xffffff80 ;  /* 0xffffff8000007836 */ /* 0x000fca0000000000 */
[----:B------:R-:W-:-:S05]  /*04a0*/  SHF.R.U32.HI R0, RZ, 0x5, R0 ;  /* 0x00000005ff007819 */ /* 0x000fca0000011600 */
[----:B------:R-:W-:-:S05]  /*04b0*/  IMAD R10, R0, -0x4, R1 ;  /* 0xfffffffc000a7824 */ /* 0x000fca00078e0201 */
[----:B------:R-:W2:Y:S04]  /*04c0*/  LDL R0, [R10+0x18] ;  /* 0x000018000a007983 */ /* 0x000ea80000100800 */
[----:B------:R-:W2:Y:S04]  /*04d0*/  LDL R3, [R10+0x14] ;  /* 0x000014000a037983 */ /* 0x000ea80000100800 */
[----:B------:R-:W3:Y:S01]  /*04e0*/  @P0 LDL R2, [R10+0x10] ;  /* 0x000010000a020983 */ /* 0x000ee20000100800 */
[----:B------:R-:W-:Y:S01]  /*04f0*/  LOP3.LUT R4, R4, 0x1f, RZ, 0xc0, !PT ;  /* 0x0000001f04047812 */ /* 0x000fe200078ec0ff */
[----:B------:R-:W-:Y:S01]  /*0500*/  UMOV UR4, 0x54442d19 ;  /* 0x54442d1900047882 */ /* 0x000fe20000000000 */
[----:B------:R-:W-:-:S02]  /*0510*/  UMOV UR5, 0x3bf921fb ;  /* 0x3bf921fb00057882 */ /* 0x000fc40000000000 */
[-C--:B--2---:R-:W-:Y:S02]  /*0520*/  @P0 SHF.L.W.U32.HI R0, R3, R4.reuse, R0 ;  /* 0x0000000403000219 */ /* 0x084fe40000010e00 */
[----:B---3--:R-:W-:Y:S02]  /*0530*/  @P0 SHF.L.W.U32.HI R3, R2, R4, R3 ;  /* 0x0000000402030219 */ /* 0x008fe40000010e03 */
[----:B------:R-:W-:Y:S02]  /*0540*/  ISETP.GE.AND P0, PT, R11, RZ, PT ;  /* 0x000000ff0b00720c */ /* 0x000fe40003f06270 */
[C---:B------:R-:W-:Y:S01]  /*0550*/  SHF.L.W.U32.HI R2, R3.reuse, 0x2, R0 ;  /* 0x0000000203027819 */ /* 0x040fe20000010e00 */
[----:B------:R-:W-:-:S03]  /*0560*/  IMAD.SHL.U32 R3, R3, 0x4, RZ ;  /* 0x0000000403037824 */ /* 0x000fc600078e00ff */
[----:B------:R-:W-:Y:S02]  /*0570*/  SHF.R.S32.HI R4, RZ, 0x1f, R2 ;  /* 0x0000001fff047819 */ /* 0x000fe40000011402 */
[----:B------:R-:W-:Y:S02]  /*0580*/  LOP3.LUT R11, R2, R11, RZ, 0x3c, !PT ;  /* 0x0000000b020b7212 */ /* 0x000fe400078e3cff */
[C---:B------:R-:W-:Y:S02]  /*0590*/  LOP3.LUT R8, R4.reuse, R3, RZ, 0x3c, !PT ;  /* 0x0000000304087212 */ /* 0x040fe400078e3cff */
[----:B------:R-:W-:Y:S02]  /*05a0*/  LOP3.LUT R9, R4, R2, RZ, 0x3c, !PT ;  /* 0x0000000204097212 */ /* 0x000fe400078e3cff */
[----:B------:R-:W-:Y:S02]  /*05b0*/  SHF.R.U32.HI R3, RZ, 0x1e, R0 ;  /* 0x0000001eff037819 */ /* 0x000fe40000011600 */
[----:B------:R-:W-:-:S02]  /*05c0*/  ISETP.GE.AND P1, PT, R11, RZ, PT ;  /* 0x000000ff0b00720c */ /* 0x000fc40003f26270 */
[----:B------:R-:W1:Y:S01]  /*05d0*/  I2F.F64.S64 R8, R8 ;  /* 0x0000000800087312 */ /* 0x000e620000301c00 */
[----:B------:R-:W-:-:S05]  /*05e0*/  LEA.HI R0, R2, R3, RZ, 0x1 ;  /* 0x0000000302007211 */ /* 0x000fca00078f08ff */
[----:B------:R-:W-:-:S04]  /*05f0*/  IMAD.MOV R2, RZ, RZ, -R0 ;  /* 0x000000ffff027224 */ /* 0x000fc800078e0a00 */
[----:B------:R-:W-:Y:S01]  /*0600*/  @!P0 IMAD.MOV.U32 R0, RZ, RZ, R2 ;  /* 0x000000ffff008224 */ /* 0x000fe200078e0002 */
[----:B-1----:R-:W-:-:S10]  /*0610*/  DMUL R12, R8, UR4 ;  /* 0x00000004080c7c28 */ /* 0x002fd40008000000 */
[----:B------:R-:W1:Y:S02]  /*0620*/  F2F.F32.F64 R12, R12 ;  /* 0x0000000c000c7310 */ /* 0x000e640000301000 */
[----:B01----:R-:W-:-:S07]  /*0630*/  FSEL R2, -R12, R12, !P1 ;  /* 0x0000000c0c027208 */ /* 0x003fce0004800100 */
.L_x_23:
[----:B------:R-:W-:Y:S05]  /*0640*/  BSYNC.RECONVERGENT B0 ;  /* 0x0000000000007941 */ /* 0x000fea0003800200 */
.L_x_22:
[----:B------:R-:W-:Y:S02]  /*0650*/  IMAD.MOV.U32 R4, RZ, RZ, 0x37cbac00 ;  /* 0x37cbac00ff047424 */ /* 0x000fe400078e00ff */
[----:B------:R-:W-:Y:S01]  /*0660*/  FMUL R3, R2, R2 ;  /* 0x0000000202037220 */ /* 0x000fe20000400000 */
[C---:B------:R-:W-:Y:S01]  /*0670*/  LOP3.LUT R6, R0.reuse, 0x1, RZ, 0xc0, !PT ;  /* 0x0000000100067812 */ /* 0x040fe200078ec0ff */
[----:B------:R-:W-:Y:S01]  /*0680*/  IMAD.MOV.U32 R11, RZ, RZ, 0x3effffff ;  /* 0x3effffffff0b7424 */ /* 0x000fe200078e00ff */
[----:B------:R-:W-:Y:S01]  /*0690*/  LOP3.LUT P1, RZ, R0, 0x2, RZ, 0xc0, !PT ;  /* 0x0000000200ff7812 */ /* 0x000fe2000782c0ff */
[----:B------:R-:W-:Y:S01]  /*06a0*/  FFMA R4, R3, R4, -0.0013887860113754868507 ;  /* 0xbab607ed03047423 */ /* 0x000fe20000000004 */
[----:B------:R-:W-:Y:S01]  /*06b0*/  ISETP.NE.U32.AND P0, PT, R6, 0x1, PT ;  /* 0x000000010600780c */ /* 0x000fe20003f05070 */
[----:B------:R-:W-:Y:S01]  /*06c0*/  IMAD.MOV.U32 R8, RZ, RZ, 0x3c80f082 ;  /* 0x3c80f082ff087424 */ /* 0x000fe200078e00ff */
[----:B------:R-:W-:Y:S02]  /*06d0*/  MOV R6, 0x3d2aaabb ;  /* 0x3d2aaabb00067802 */ /* 0x000fe40000000f00 */
[----:B------:R-:W-:-:S02]  /*06e0*/  FSEL R4, R4, -0.00019574658654164522886, !P0 ;  /* 0xb94d415304047808 */ /* 0x000fc40004000000 */
[----:B------:R-:W-:Y:S02]  /*06f0*/  FSEL R6, R6, 0.0083327032625675201416, !P0 ;  /* 0x3c0885e406067808 */ /* 0x000fe40004000000 */
[----:B------:R-:W-:Y:S02]  /*0700*/  FSEL R0, R2, 1, P0 ;  /* 0x3f80000002007808 */ /* 0x000fe40000000000 */
[----:B------:R-:W-:Y:S01]  /*0710*/  FSEL R11, -R11, -0.16666662693023681641, !P0 ;  /* 0xbe2aaaa80b0b7808 */ /* 0x000fe20004000100 */
[C---:B------:R-:W-:Y:S02]  /*0720*/  FFMA R4, R3.reuse, R4, R6 ;  /* 0x0000000403047223 */ /* 0x040fe40000000006 */
[C---:B------:R-:W-:Y:S02]  /*0730*/  FFMA R9, R3.reuse, R0, RZ ;  /* 0x0000000003097223 */ /* 0x040fe400000000ff */
[----:B------:R-:W-:Y:S02]  /*0740*/  FFMA R4, R3, R4, R11 ;  /* 0x0000000403047223 */ /* 0x000fe4000000000b */
[----:B------:R-:W0:Y:S02]  /*0750*/  LDC.64 R2, c[0x0][0x380] ;  /* 0x0000e000ff027b82 */ /* 0x000e240000000a00 */
[----:B------:R-:W-:Y:S01]  /*0760*/  FFMA R0, R9, R4, R0 ;  /* 0x0000000409007223 */ /* 0x000fe20000000000 */
[----:B------:R-:W-:-:S03]  /*0770*/  IMAD.MOV.U32 R9, RZ, RZ, 0x3f800000 ;  /* 0x3f800000ff097424 */ /* 0x000fc600078e00ff */
[----:B------:R-:W-:-:S04]  /*0780*/  @P1 FADD R0, RZ, -R0 ;  /* 0x80000000ff001221 */ /* 0x000fc80000000000 */
[----:B------:R-:W-:-:S04]  /*0790*/  FADD R7, R7, R0 ;  /* 0x0000000007077221 */ /* 0x000fc80000000000 */
[----:B------:R-:W-:-:S04]  /*07a0*/  FMUL R7, R7, 1.6180340051651000977 ;  /* 0x3fcf1bbd07077820 */ /* 0x000fc80000400000 */
[C---:B------:R-:W-:Y:S01]  /*07b0*/  FMUL R0, |R7|.reuse, 2.8853900432586669922 ;  /* 0x4038aa3b07007820 */ /* 0x040fe20000400200 */
[C---:B------:R-:W-:Y:S01]  /*07c0*/  FMUL R11, R7.reuse, R7 ;  /* 0x00000007070b7220 */ /* 0x040fe20000400000 */
[C---:B------:R-:W-:Y:S02]  /*07d0*/  FSETP.GE.AND P1, PT, |R7|.reuse, 0.60000002384185791016, PT ;  /* 0x3f19999a0700780b */ /* 0x040fe40003f26200 */
[----:B------:R-:W-:Y:S01]  /*07e0*/  FSETP.GE.AND P0, PT, |R7|, 9.010913848876953125, PT ;  /* 0x41102cb40700780b */ /* 0x000fe20003f06200 */
[----:B------:R-:W-:Y:S01]  /*07f0*/  FFMA R8, R11, R8, -0.052303962409496307373 ;  /* 0xbd563cae0b087423 */ /* 0x000fe20000000008 */
[----:B------:R-:W1:Y:S01]  /*0800*/  MUFU.EX2 R0, R0 ;  /* 0x0000000000007308 */ /* 0x000e620000000800 */
[----:B0-----:R-:W-:-:S04]  /*0810*/  IMAD.WIDE R2, R5, 0x4, R2 ;  /* 0x0000000405027825 */ /* 0x001fc800078e0202 */
[----:B-1----:R-:W-:Y:S01]  /*0820*/  FADD R4, R0, 1 ;  /* 0x3f80000000047421 */ /* 0x002fe20000000000 */
[----:B------:R-:W-:-:S04]  /*0830*/  FFMA R0, R11, R8, 0.1331529766321182251 ;  /* 0x3e0859410b007423 */ /* 0x000fc80000000008 */
[C---:B------:R-:W-:Y:S01]  /*0840*/  FFMA R0, R11.reuse, R0, -0.33332768082618713379 ;  /* 0xbeaaa9ed0b007423 */ /* 0x040fe20000000000 */
[----:B------:R-:W0:Y:S03]  /*0850*/  MUFU.RCP R4, R4 ;  /* 0x0000000400047308 */ /* 0x000e260000001000 */
[----:B------:R-:W-:Y:S01]  /*0860*/  FFMA R0, R11, R0, RZ ;  /* 0x000000000b007223 */ /* 0x000fe200000000ff */
[----:B0-----:R-:W-:-:S05]  /*0870*/  FFMA R6, R4, -2, R9 ;  /* 0xc000000004067823 */ /* 0x001fca0000000009 */
[----:B------:R-:W-:-:S04]  /*0880*/  FSEL R6, R6, 1, !P0 ;  /* 0x3f80000006067808 */ /* 0x000fc80004000000 */
[--C-:B------:R-:W-:Y:S01]  /*0890*/  LOP3.LUT R9, R6, 0x80000000, R7.reuse, 0xb8, !PT ;  /* 0x8000000006097812 */ /* 0x100fe200078eb807 */
[----:B------:R-:W-:-:S05]  /*08a0*/  @!P1 FFMA R9, R7, R0, R7 ;  /* 0x0000000007099223 */ /* 0x000fca0000000007 */
[----:B------:R-:W-:Y:S01]  /*08b0*/  STG.E desc[UR6][R2.64], R9 ;  /* 0x0000000902007986 */ /* 0x000fe2000c101906 */
[----:B------:R-:W-:Y:S05]  /*08c0*/  EXIT ;  /* 0x000000000000794d */ /* 0x000fea0003800000 */
        .weak           $__internal_1_$__cuda_sm3x_div_rn_noftz_f32_slowpath
        .type           $__internal_1_$__cuda_sm3x_div_rn_noftz_f32_slowpath,@function
        .size           $__internal_1_$__cuda_sm3x_div_rn_noftz_f32_slowpath,(.L_x_136 - $__internal_1_$__cuda_sm3x_div_rn_noftz_f32_slowpath)
$__internal_1_$__cuda_sm3x_div_rn_noftz_f32_slowpath:
[----:B------:R-:W-:Y:S01]  /*08d0*/  SHF.R.U32.HI R4, RZ, 0x17, R9 ;  /* 0x00000017ff047819 */ /* 0x000fe20000011609 */
[----:B------:R-:W-:Y:S01]  /*08e0*/  BSSY.RECONVERGENT B1, `(.L_x_25) ;  /* 0x0000064000017945 */ /* 0x000fe20003800200 */
[--C-:B------:R-:W-:Y:S01]  /*08f0*/  SHF.R.U32.HI R3, RZ, 0x17, R0.reuse ;  /* 0x00000017ff037819 */ /* 0x100fe20000011600 */
[----:B------:R-:W-:Y:S01]  /*0900*/  IMAD.MOV.U32 R8, RZ, RZ, R0 ;  /* 0x000000ffff087224 */ /* 0x000fe200078e0000 */
[----:B------:R-:W-:Y:S02]  /*0910*/  LOP3.LUT R6, R4, 0xff, RZ, 0xc0, !PT ;  /* 0x000000ff04067812 */ /* 0x000fe400078ec0ff */
[----:B------:R-:W-:-:S03]  /*0920*/  LOP3.LUT R4, R3, 0xff, RZ, 0xc0, !PT ;  /* 0x000000ff03047812 */ /* 0x000fc600078ec0ff */
[----:B------:R-:W-:Y:S02]  /*0930*/  VIADD R12, R6, 0xffffffff ;  /* 0xffffffff060c7836 */ /* 0x000fe40000000000 */
[----:B------:R-:W-:-:S03]  /*0940*/  VIADD R11, R4, 0xffffffff ;  /* 0xffffffff040b7836 */ /* 0x000fc60000000000 */
[----:B------:R-:W-:-:S04]  /*0950*/  ISETP.GT.U32.AND P0, PT, R12, 0xfd, PT ;  /* 0x000000fd0c00780c */ /* 0x000fc80003f04070 */
[----:B------:R-:W-:-:S13]  /*0960*/  ISETP.GT.U32.OR P0, PT, R11, 0xfd, P0 ;  /* 0x000000fd0b00780c */ /* 0x000fda0000704470 */
[----:B------:R-:W-:Y:S01]  /*0970*/  @!P0 IMAD.MOV.U32 R10, RZ, RZ, RZ ;  /* 0x000000ffff0a8224 */ /* 0x000fe200078e00ff */
[----:B------:R-:W-:Y:S06]  /*0980*/  @!P0 BRA `(.L_x_26) ;  /* 0x0000000000608947 */ /* 0x000fec0003800000 */
[----:B------:R-:W-:Y:S02]  /*0990*/  FSETP.GTU.FTZ.AND P0, PT, |R0|, +INF , PT ;  /* 0x7f8000000000780b */ /* 0x000fe40003f1c200 */
[----:B------:R-:W-:Y:S02]  /*09a0*/  FSETP.GTU.FTZ.AND P1, PT, |R9|, +INF , PT ;  /* 0x7f8000000900780b */ /* 0x000fe40003f3c200 */
[----:B------:R-:W-:Y:S02]  /*09b0*/  MOV R3, R9 ;  /* 0x0000000900037202 */ /* 0x000fe40000000f00 */
        /* <DEDUP_REMOVED lines=19> */
[----:B------:R-:W-:Y:S02]  /*0af0*/  @!P1 FFMA R9, R3, 1.84467440737095516160e+19, RZ ;  /* 0x5f80000003099823 */ /* 0x000fe400000000ff */
[----:B------:R-:W-:-:S07]  /*0b00*/  @!P1 VIADD R10, R10, 0x40 ;  /* 0x000000400a0a9836 */ /* 0x000fce0000000000 */
.L_x_26:
[----:B------:R-:W-:Y:S01]  /*0b10*/  LEA R0, R6, 0xc0800000, 0x17 ;  /* 0xc080000006007811 */ /* 0x000fe200078eb8ff */
[----:B------:R-:W-:Y:S01]  /*0b20*/  VIADD R3, R4, 0xffffff81 ;  /* 0xffffff8104037836 */ /* 0x000fe20000000000 */
[----:B------:R-:W-:Y:S03]  /*0b30*/  BSSY.RECONVERGENT B2, `(.L_x_31) ;  /* 0x0000035000027945 */ /* 0x000fe60003800200 */
[----:B------:R-:W-:Y:S02]  /*0b40*/  IMAD.IADD R9, R9, 0x1, -R0 ;  /* 0x0000000109097824 */ /* 0x000fe400078e0a00 */
[----:B------:R-:W-:Y:S02]  /*0b50*/  IMAD R0, R3, -0x800000, R8 ;  /* 0xff80000003007824 */ /* 0x000fe400078e0208 */
[----:B------:R0:W1:Y:S01]  /*0b60*/  MUFU.RCP R11, R9 ;  /* 0x00000009000b7308 */ /* 0x0000620000001000 */
[----:B------:R-:W-:Y:S01]  /*0b70*/  FADD.FTZ R13, -R9, -RZ ;  /* 0x800000ff090d7221 */ /* 0x000fe20000010100 */
[----:B0-----:R-:W-:-:S05]  /*0b80*/  IADD3 R9, PT, PT, R3, 0x7f, -R6 ;  /* 0x0000007f03097810 */ /* 0x001fca0007ffe806 */
[----:B------:R-:W-:Y:S02]  /*0b90*/  IMAD.IADD R9, R9, 0x1, R10 ;  /* 0x0000000109097824 */ /* 0x000fe400078e020a */
[----:B-1----:R-:W-:-:S04]  /*0ba0*/  FFMA R4, R11, R13, 1 ;  /* 0x3f8000000b047423 */ /* 0x002fc8000000000d */
[----:B------:R-:W-:-:S04]  /*0bb0*/  FFMA R15, R11, R4, R11 ;  /* 0x000000040b0f7223 */ /* 0x000fc8000000000b */
[----:B------:R-:W-:-:S04]  /*0bc0*/  FFMA R4, R0, R15, RZ ;  /* 0x0000000f00047223 */ /* 0x000fc800000000ff */
[----:B------:R-:W-:-:S04]  /*0bd0*/  FFMA R11, R13, R4, R0 ;  /* 0x000000040d0b7223 */ /* 0x000fc80000000000 */
[----:B------:R-:W-:-:S04]  /*0be0*/  FFMA R4, R15, R11, R4 ;  /* 0x0000000b0f047223 */ /* 0x000fc80000000004 */
[----:B------:R-:W-:-:S04]  /*0bf0*/  FFMA R13, R13, R4, R0 ;  /* 0x000000040d0d7223 */ /* 0x000fc80000000000 */
        /* <DEDUP_REMOVED lines=14> */
[-C--:B------:R-:W-:Y:S01]  /*0ce0*/  FFMA.RZ R3, R15, R13.reuse, R4 ;  /* 0x0000000d0f037223 */ /* 0x080fe2000000c004 */
[C---:B------:R-:W-:Y:S01]  /*0cf0*/  VIADD R9, R8.reuse, 0x20 ;  /* 0x0000002008097836 */ /* 0x040fe20000000000 */
[C---:B------:R-:W-:Y:S02]  /*0d00*/  ISETP.NE.AND P2, PT, R8.reuse, RZ, PT ;  /* 0x000000ff0800720c */ /* 0x040fe40003f45270 */
[----:B------:R-:W-:Y:S01]  /*0d10*/  ISETP.NE.AND P1, PT, R8, RZ, PT ;  /* 0x000000ff0800720c */ /* 0x000fe20003f25270 */
[----:B------:R-:W-:Y:S01]  /*0d20*/  IMAD.MOV R8, RZ, RZ, -R8 ;  /* 0x000000ffff087224 */ /* 0x000fe200078e0a08 */
[----:B------:R-:W-:Y:S01]  /*0d30*/  LOP3.LUT R6, R3, 0x7fffff, RZ, 0xc0, !PT ;  /* 0x007fffff03067812 */ /* 0x000fe200078ec0ff */
[CCC-:B------:R-:W-:Y:S01]  /*0d40*/  FFMA.RP R3, R15.reuse, R13.reuse, R4.reuse ;  /* 0x0000000d0f037223 */ /* 0x1c0fe20000008004 */
[----:B------:R-:W-:Y:S02]  /*0d50*/  FFMA.RM R4, R15, R13, R4 ;  /* 0x0000000d0f047223 */ /* 0x000fe40000004004 */
[----:B------:R-:W-:-:S03]  /*0d60*/  LOP3.LUT R6, R6, 0x800000, RZ, 0xfc, !PT ;  /* 0x0080000006067812 */ /* 0x000fc600078efcff */
        /* <DEDUP_REMOVED lines=13> */
.L_x_33:
[----:B------:R-:W-:-:S04]  /*0e40*/  LOP3.LUT R0, R0, 0x80000000, RZ, 0xc0, !PT ;  /* 0x8000000000007812 */ /* 0x000fc800078ec0ff */
[----:B------:R-:W-:Y:S01]  /*0e50*/  LOP3.LUT R0, R0, 0x7f800000, RZ, 0xfc, !PT ;  /* 0x7f80000000007812 */ /* 0x000fe200078efcff */
[----:B------:R-:W-:Y:S06]  /*0e60*/  BRA `(.L_x_34) ;  /* 0x0000000000047947 */ /* 0x000fec0003800000 */
.L_x_32:
[----:B------:R-:W-:-:S07]  /*0e70*/  IMAD R0, R9, 0x800000, R0 ;  /* 0x0080000009007824 */ /* 0x000fce00078e0200 */
.L_x_34:
[----:B------:R-:W-:Y:S05]  /*0e80*/  BSYNC.RECONVERGENT B2 ;  /* 0x0000000000027941 */ /* 0x000fea0003800200 */
.L_x_31:
[----:B------:R-:W-:Y:S05]  /*0e90*/  BRA `(.L_x_35) ;  /* 0x0000000000207947 */ /* 0x000fea0003800000 */
.L_x_30:
[----:B------:R-:W-:-:S04]  /*0ea0*/  LOP3.LUT R0, R9, 0x80000000, R8, 0x48, !PT ;  /* 0x8000000009007812 */ /* 0x000fc800078e4808 */
[----:B------:R-:W-:Y:S01]  /*0eb0*/  LOP3.LUT R0, R0, 0x7f800000, RZ, 0xfc, !PT ;  /* 0x7f80000000007812 */ /* 0x000fe200078efcff */
[----:B------:R-:W-:Y:S06]  /*0ec0*/  BRA `(.L_x_35) ;  /* 0x0000000000147947 */ /* 0x000fec0003800000 */
.L_x_29:
[----:B------:R-:W-:Y:S01]  /*0ed0*/  LOP3.LUT R0, R9, 0x80000000, R8, 0x48, !PT ;  /* 0x8000000009007812 */ /* 0x000fe200078e4808 */
[----:B------:R-:W-:Y:S06]  /*0ee0*/  BRA `(.L_x_35) ;  /* 0x00000000000c7947 */ /* 0x000fec0003800000 */
.L_x_28:
[----:B------:R-:W0:Y:S01]  /*0ef0*/  MUFU.RSQ R0, -QNAN ;  /* 0xffc0000000007908 */ /* 0x000e220000001400 */
[----:B------:R-:W-:Y:S05]  /*0f00*/  BRA `(.L_x_35) ;  /* 0x0000000000047947 */ /* 0x000fea0003800000 */
.L_x_27:
[----:B------:R-:W-:-:S07]  /*0f10*/  FADD.FTZ R0, R0, R3 ;  /* 0x0000000300007221 */ /* 0x000fce0000010000 */
.L_x_35:
[----:B------:R-:W-:Y:S05]  /*0f20*/  BSYNC.RECONVERGENT B1 ;  /* 0x0000000000017941 */ /* 0x000fea0003800200 */
.L_x_25:
[----:B------:R-:W-:-:S04]  /*0f30*/  IMAD.MOV.U32 R3, RZ, RZ, 0x0 ;  /* 0x00000000ff037424 */ /* 0x000fc800078e00ff */
[----:B0-----:R-:W-:Y:S05]  /*0f40*/  RET.REL.NODEC R2 `(entropy_mining_kernel) ;  /* 0xfffffff0022c7950 */ /* 0x001fea0003c3ffff */
.L_x_36:
        /* <DEDUP_REMOVED lines=11> */
.L_x_136:


//--------------------- .text.quantum_evolution_kernel --------------------------
	.section	.text.quantum_evolution_kernel,"ax",@progbits
	.align	128
        .global         quantum_evolution_kernel
        .type           quantum_evolution_kernel,@function
        .size           quantum_evolution_kernel,(.L_x_137 - quantum_evolution_kernel)
        .other          quantum_evolution_kernel,@"STO_CUDA_ENTRY STV_DEFAULT"
quantum_evolution_kernel:
.text.quantum_evolution_kernel:
[----:B------:R-:W-:Y:S01]  /*0000*/  LDC R1, c[0x0][0x37c] ;  /* 0x0000df00ff017b82 */ /* 0x000fe20000000800 */
[----:B------:R-:W0:Y:S07]  /*0010*/  S2R R3, SR_TID.Y ;  /* 0x0000000000037919 */ /* 0x000e2e0000002200 */
[----:B------:R-:W1:Y:S01]  /*0020*/  LDC R9, c[0x0][0x360] ;  /* 0x0000d800ff097b82 */ /* 0x000e620000000800 */
[----:B------:R-:W1:Y:S07]  /*0030*/  S2R R2, SR_TID.X ;  /* 0x0000000000027919 */ /* 0x000e6e0000002100 */
[----:B------:R-:W0:Y:S08]  /*0040*/  S2UR UR5, SR_CTAID.Y ;  /* 0x00000000000579c3 */ /* 0x000e300000002600 */
[----:B------:R-:W0:Y:S08]  /*0050*/  LDC R0, c[0x0][0x364] ;  /* 0x0000d900ff007b82 */ /* 0x000e300000000800 */
[----:B------:R-:W1:Y:S08]  /*0060*/  S2UR UR4, SR_CTAID.X ;  /* 0x00000000000479c3 */ /* 0x000e700000002500 */
[----:B------:R-:W2:Y:S01]  /*0070*/  LDC.64 R4, c[0x0][0x390] ;  /* 0x0000e400ff047b82 */ /* 0x000ea20000000a00 */
[----:B0-----:R-:W-:-:S02]  /*0080*/  IMAD R0, R0, UR5, R3 ;  /* 0x0000000500007c24 */ /* 0x001fc4000f8e0203 */
[----:B-1----:R-:W-:-:S03]  /*0090*/  IMAD R9, R9, UR4, R2 ;  /* 0x0000000409097c24 */ /* 0x002fc6000f8e0202 */
[----:B--2---:R-:W-:-:S04]  /*00a0*/  ISETP.GE.AND P0, PT, R0, R5, PT ;  /* 0x000000050000720c */ /* 0x004fc80003f06270 */
[----:B------:R-:W-:-:S13]  /*00b0*/  ISETP.GE.OR P0, PT, R9, R4, P0 ;  /* 0x000000040900720c */ /* 0x000fda0000706670 */
[----:B------:R-:W-:Y:S05]  /*00c0*/  @P0 EXIT ;  /* 0x000000000000094d */ /* 0x000fea0003800000 */
[----:B------:R-:W-:Y:S01]  /*00d0*/  IABS R8, R4 ;  /* 0x0000000400087213 */ /* 0x000fe20000000000 */
[----:B------:R-:W0:Y:S01]  /*00e0*/  I2F.U32.RP R11, R5 ;  /* 0x00000005000b7306 */ /* 0x000e220000209000 */
[C---:B------:R-:W-:Y:S01]  /*00f0*/  IADD3 R10, PT, PT, R9.reuse, -0x1, R4 ;  /* 0xffffffff090a7810 */ /* 0x040fe20007ffe004 */
[----:B------:R-:W-:Y:S01]  /*0100*/  VIADD R2, R9, 0x1 ;  /* 0x0000000109027836 */ /* 0x000fe20000000000 */
[----:B------:R-:W-:Y:S01]  /*0110*/  IADD3 R14, PT, PT, R0, -0x1, R5 ;  /* 0xffffffff000e7810 */ /* 0x000fe20007ffe005 */
[----:B------:R-:W1:Y:S04]  /*0120*/  LDCU.64 UR6, c[0x0][0x358] ;  /* 0x00006b00ff0677ac */ /* 0x000e680008000a00 */
[----:B------:R-:W2:Y:S08]  /*0130*/  I2F.RP R3, R8 ;  /* 0x0000000800037306 */ /* 0x000eb00000209400 */
[----:B0-----:R-:W0:Y:S08]  /*0140*/  MUFU.RCP R11, R11 ;  /* 0x0000000b000b7308 */ /* 0x001e300000001000 */
[----:B--2---:R-:W2:Y:S01]  /*0150*/  MUFU.RCP R3, R3 ;  /* 0x0000000300037308 */ /* 0x004ea20000001000 */
[----:B0-----:R-:W-:Y:S01]  /*0160*/  VIADD R6, R11, 0xffffffe ;  /* 0x0ffffffe0b067836 */ /* 0x001fe20000000000 */
[----:B------:R-:W-:-:S06]  /*0170*/  IABS R11, R10 ;  /* 0x0000000a000b7213 */ /* 0x000fcc0000000000 */
[----:B------:R-:W0:Y:S01]  /*0180*/  F2I.FTZ.U32.TRUNC.NTZ R7, R6 ;  /* 0x0000000600077305 */ /* 0x000e22000021f000 */
[----:B--2---:R-:W-:-:S07]  /*0190*/  VIADD R12, R3, 0xffffffe ;  /* 0x0ffffffe030c7836 */ /* 0x004fce0000000000 */
[----:B------:R2:W3:Y:S01]  /*01a0*/  F2I.FTZ.U32.TRUNC.NTZ R13, R12 ;  /* 0x0000000c000d7305 */ /* 0x0004e2000021f000 */
[----:B0-----:R-:W-:Y:S01]  /*01b0*/  IADD3 R6, PT, PT, RZ, -R7, RZ ;  /* 0x80000007ff067210 */ /* 0x001fe20007ffe0ff */
[----:B--2---:R-:W-:Y:S02]  /*01c0*/  IMAD.MOV.U32 R12, RZ, RZ, RZ ;  /* 0x000000ffff0c7224 */ /* 0x004fe400078e00ff */
[----:B---3--:R-:W-:-:S04]  /*01d0*/  IMAD.MOV R15, RZ, RZ, -R13 ;  /* 0x000000ffff0f7224 */ /* 0x008fc800078e0a0d */
[----:B------:R-:W-:Y:S01]  /*01e0*/  IMAD R3, R15, R8, RZ ;  /* 0x000000080f037224 */ /* 0x000fe200078e02ff */
[----:B------:R-:W-:-:S03]  /*01f0*/  IABS R15, R2 ;  /* 0x00000002000f7213 */ /* 0x000fc60000000000 */
[----:B------:R-:W-:-:S04]  /*0200*/  IMAD.HI.U32 R12, R13, R3, R12 ;  /* 0x000000030d0c7227 */ /* 0x000fc800078e000c */
[----:B------:R-:W-:Y:S02]  /*0210*/  IMAD R13, R6, R5, RZ ;  /* 0x00000005060d7224 */ /* 0x000fe400078e02ff */
[----:B------:R-:W-:-:S04]  /*0220*/  IMAD.HI.U32 R3, R12, R11, RZ ;  /* 0x0000000b0c037227 */ /* 0x000fc800078e00ff */
[----:B------:R-:W-:Y:S02]  /*0230*/  IMAD.MOV.U32 R6, RZ, RZ, RZ ;  /* 0x000000ffff067224 */ /* 0x000fe400078e00ff */
[----:B------:R-:W-:-:S04]  /*0240*/  IMAD.HI.U32 R12, R12, R15, RZ ;  /* 0x0000000f0c0c7227 */ /* 0x000fc800078e00ff */
[----:B------:R-:W-:-:S04]  /*0250*/  IMAD.HI.U32 R7, R7, R13, R6 ;  /* 0x0000000d07077227 */ /* 0x000fc800078e0006 */
[----:B------:R-:W-:Y:S01]  /*0260*/  IMAD.MOV R13, RZ, RZ, -R12 ;  /* 0x000000ffff0d7224 */ /* 0x000fe200078e0a0c */
[----:B------:R-:W-:Y:S01]  /*0270*/  IADD3 R12, PT, PT, R0, 0x1, RZ ;  /* 0x00000001000c7810 */ /* 0x000fe20007ffe0ff */
[----:B------:R-:W-:Y:S02]  /*0280*/  IMAD.MOV R6, RZ, RZ, -R3 ;  /* 0x000000ffff067224 */ /* 0x000fe400078e0a03 */
[----:B------:R-:W-:Y:S02]  /*0290*/  IMAD R15, R8, R13, R15 ;  /* 0x0000000d080f7224 */ /* 0x000fe400078e020f */
[----:B------:R-:W-:-:S03]  /*02a0*/  IMAD.HI.U32 R3, R7, R14, RZ ;  /* 0x0000000e07037227 */ /* 0x000fc600078e00ff */
[C---:B------:R-:W-:Y:S01]  /*02b0*/  ISETP.GT.U32.AND P3, PT, R8.reuse, R15, PT ;  /* 0x0000000f0800720c */ /* 0x040fe20003f64070 */
[C---:B------:R-:W-:Y:S02]  /*02c0*/  IMAD R11, R8.reuse, R6, R11 ;  /* 0x00000006080b7224 */ /* 0x040fe400078e020b */
[----:B------:R-:W-:Y:S02]  /*02d0*/  IMAD.HI.U32 R13, R7, R12, RZ ;  /* 0x0000000c070d7227 */ /* 0x000fe400078e00ff */
[----:B------:R-:W0:Y:S01]  /*02e0*/  LDC.64 R6, c[0x0][0x380] ;  /* 0x0000e000ff067b82 */ /* 0x000e220000000a00 */
[----:B------:R-:W-:Y:S01]  /*02f0*/  ISETP.GT.U32.AND P1, PT, R8, R11, PT ;  /* 0x0000000b0800720c */ /* 0x000fe20003f24070 */
[----:B------:R-:W-:Y:S02]  /*0300*/  IMAD.MOV R3, RZ, RZ, -R3 ;  /* 0x000000ffff037224 */ /* 0x000fe400078e0a03 */
[----:B------:R-:W-:Y:S02]  /*0310*/  IMAD.MOV R13, RZ, RZ, -R13 ;  /* 0x000000ffff0d7224 */ /* 0x000fe400078e0a0d */
[----:B------:R-:W-:-:S02]  /*0320*/  IMAD R14, R5, R3, R14 ;  /* 0x00000003050e7224 */ /* 0x000fc400078e020e */
[----:B------:R-:W-:Y:S02]  /*0330*/  IMAD R16, R5, R13, R12 ;  /* 0x0000000d05107224 */ /* 0x000fe400078e020c */
[--C-:B------:R-:W-:Y:S01]  /*0340*/  @!P3 IMAD.IADD R15, R15, 0x1, -R8.reuse ;  /* 0x000000010f0fb824 */ /* 0x100fe200078e0a08 */
[-C--:B------:R-:W-:Y:S01]  /*0350*/  ISETP.GE.U32.AND P0, PT, R14, R5.reuse, PT ;  /* 0x000000050e00720c */ /* 0x080fe20003f06070 */
[----:B------:R-:W-:Y:S01]  /*0360*/  IMAD R3, R0, R4, R9 ;  /* 0x0000000400037224 */ /* 0x000fe200078e0209 */
[----:B------:R-:W-:Y:S01]  /*0370*/  ISETP.GE.U32.AND P2, PT, R16, R5, PT ;  /* 0x000000051000720c */ /* 0x000fe20003f46070 */
[----:B------:R-:W-:Y:S01]  /*0380*/  @!P1 IMAD.IADD R11, R11, 0x1, -R8 ;  /* 0x000000010b0b9824 */ /* 0x000fe200078e0a08 */
[----:B------:R-:W-:Y:S02]  /*0390*/  ISETP.GT.U32.AND P4, PT, R8, R15, PT ;  /* 0x0000000f0800720c */ /* 0x000fe40003f84070 */
[----:B------:R-:W-:Y:S02]  /*03a0*/  ISETP.GE.AND P1, PT, R2, RZ, PT ;  /* 0x000000ff0200720c */ /* 0x000fe40003f26270 */
[----:B------:R-:W-:Y:S01]  /*03b0*/  ISETP.GT.U32.AND P3, PT, R8, R11, PT ;  /* 0x0000000b0800720c */ /* 0x000fe20003f64070 */
[----:B0-----:R-:W-:-:S04]  /*03c0*/  IMAD.WIDE R12, R3, 0x4, R6 ;  /* 0x00000004030c7825 */ /* 0x001fc800078e0206 */
[-C--:B------:R-:W-:Y:S02]  /*03d0*/  @P0 IADD3 R14, PT, PT, R14, -R5.reuse, RZ ;  /* 0x800000050e0e0210 */ /* 0x080fe40007ffe0ff */
[----:B------:R-:W-:Y:S01]  /*03e0*/  ISETP.GE.AND P0, PT, R10, RZ, PT ;  /* 0x000000ff0a00720c */ /* 0x000fe20003f06270 */
[----:B------:R-:W-:Y:S01]  /*03f0*/  @P2 IMAD.IADD R16, R16, 0x1, -R5 ;  /* 0x0000000110102824 */ /* 0x000fe200078e0a05 */
[-C--:B------:R-:W-:Y:S01]  /*0400*/  ISETP.GE.U32.AND P2, PT, R14, R5.reuse, PT ;  /* 0x000000050e00720c */ /* 0x080fe20003f46070 */
[----:B-1----:R0:W2:Y:S01]  /*0410*/  LDG.E.CONSTANT R2, desc[UR6][R12.64] ;  /* 0x000000060c027981 */ /* 0x0020a2000c1e9900 */
[--C-:B------:R-:W-:Y:S01]  /*0420*/  @!P4 IMAD.IADD R15, R15, 0x1, -R8.reuse ;  /* 0x000000010f0fc824 */ /* 0x100fe200078e0a08 */
[----:B------:R-:W-:Y:S01]  /*0430*/  ISETP.NE.U32.AND P4, PT, R5, RZ, PT ;  /* 0x000000ff0500720c */ /* 0x000fe20003f85070 */
[----:B------:R-:W-:Y:S01]  /*0440*/  @!P3 IMAD.IADD R11, R11, 0x1, -R8 ;  /* 0x000000010b0bb824 */ /* 0x000fe200078e0a08 */
[----:B------:R-:W-:Y:S02]  /*0450*/  ISETP.GE.U32.AND P5, PT, R16, R5, PT ;  /* 0x000000051000720c */ /* 0x000fe40003fa6070 */
[----:B------:R-:W-:-:S02]  /*0460*/  ISETP.NE.AND P3, PT, R4, RZ, PT ;  /* 0x000000ff0400720c */ /* 0x000fc40003f65270 */
[----:B------:R-:W-:Y:S02]  /*0470*/  LOP3.LUT R8, RZ, R4, RZ, 0x33, !PT ;  /* 0x00000004ff087212 */ /* 0x000fe400078e33ff */
[----:B------:R-:W-:Y:S01]  /*0480*/  @!P0 IMAD.MOV R11, RZ, RZ, -R11 ;  /* 0x000000ffff0b8224 */ /* 0x000fe200078e0a0b */
[----:B------:R-:W-:Y:S01]  /*0490*/  @!P1 IADD3 R15, PT, PT, -R15, RZ, RZ ;  /* 0x000000ff0f0f9210 */ /* 0x000fe20007ffe1ff */
[--C-:B------:R-:W-:Y:S01]  /*04a0*/  @P2 IMAD.IADD R14, R14, 0x1, -R5.reuse ;  /* 0x000000010e0e2824 */ /* 0x100fe200078e0a05 */
[----:B------:R-:W-:Y:S02]  /*04b0*/  LOP3.LUT R17, RZ, R5, RZ, 0x33, !PT ;  /* 0x00000005ff117212 */ /* 0x000fe400078e33ff */
[C---:B------:R-:W-:Y:S02]  /*04c0*/  SEL R11, R8.reuse, R11, !P3 ;  /* 0x0000000b080b7207 */ /* 0x040fe40005800000 */
[----:B------:R-:W-:Y:S01]  /*04d0*/  SEL R15, R8, R15, !P3 ;  /* 0x0000000f080f7207 */ /* 0x000fe20005800000 */
[----:B------:R-:W-:Y:S01]  /*04e0*/  @P5 IMAD.IADD R16, R16, 0x1, -R5 ;  /* 0x0000000110105824 */ /* 0x000fe200078e0a05 */
[----:B------:R-:W-:Y:S01]  /*04f0*/  SEL R14, R17, R14, !P4 ;  /* 0x0000000e110e7207 */ /* 0x000fe20006000000 */
[----:B------:R-:W-:-:S02]  /*0500*/  IMAD R11, R0, R4, R11 ;  /* 0x00000004000b7224 */ /* 0x000fc400078e020b */
[----:B------:R-:W-:Y:S01]  /*0510*/  IMAD R15, R0, R4, R15 ;  /* 0x00000004000f7224 */ /* 0x000fe200078e020f */
[----:B------:R-:W-:Y:S01]  /*0520*/  SEL R16, R17, R16, !P4 ;  /* 0x0000001011107207 */ /* 0x000fe20006000000 */
[----:B------:R-:W-:Y:S02]  /*0530*/  IMAD R5, R14, R4, R9 ;  /* 0x000000040e057224 */ /* 0x000fe400078e0209 */
[----:B0-----:R-:W-:-:S04]  /*0540*/  IMAD.WIDE R12, R11, 0x4, R6 ;  /* 0x000000040b0c7825 */ /* 0x001fc800078e0206 */
[----:B------:R-:W-:Y:S02]  /*0550*/  IMAD.WIDE R14, R15, 0x4, R6 ;  /* 0x000000040f0e7825 */ /* 0x000fe400078e0206 */
[----:B------:R-:W3:Y:S02]  /*0560*/  LDG.E.CONSTANT R12, desc[UR6][R12.64] ;  /* 0x000000060c0c7981 */ /* 0x000ee4000c1e9900 */
[----:B------:R-:W-:Y:S02]  /*0570*/  IMAD R9, R16, R4, R9 ;  /* 0x0000000410097224 */ /* 0x000fe400078e0209 */
[--C-:B------:R-:W-:Y:S01]  /*0580*/  IMAD.WIDE R4, R5, 0x4, R6.reuse ;  /* 0x0000000405047825 */ /* 0x100fe200078e0206 */
[----:B------:R-:W3:Y:S03]  /*0590*/  LDG.E.CONSTANT R15, desc[UR6][R14.64] ;  /* 0x000000060e0f7981 */ /* 0x000ee6000c1e9900 */
[----:B------:R-:W-:-:S02]  /*05a0*/  IMAD.WIDE R8, R9, 0x4, R6 ;  /* 0x0000000409087825 */ /* 0x000fc400078e0206 */
[----:B------:R-:W4:Y:S01]  /*05b0*/  LDG.E.CONSTANT R5, desc[UR6][R4.64] ;  /* 0x0000000604057981 */ /* 0x000f22000c1e9900 */
[----:B------:R-:W2:Y:S03]  /*05c0*/  LDC R7, c[0x0][0x398] ;  /* 0x0000e600ff077b82 */ /* 0x000ea60000000800 */
[----:B------:R-:W5:Y:S01]  /*05d0*/  LDG.E.CONSTANT R9, desc[UR6][R8.64] ;  /* 0x0000000608097981 */ /* 0x000f62000c1e9900 */
[----:B------:R-:W-:Y:S01]  /*05e0*/  BSSY.RECONVERGENT B0, `(.L_x_37) ;  /* 0x000006d000007945 */ /* 0x000fe20003800200 */
[----:B--2---:R-:W-:-:S04]  /*05f0*/  FADD R0, R2, R7 ;  /* 0x0000000702007221 */ /* 0x004fc80000000000 */
[----:B------:R-:W-:-:S06]  /*0600*/  FMUL R10, R0, 0.63661974668502807617 ;  /* 0x3f22f983000a7820 */ /* 0x000fcc0000400000 */
[----:B------:R-:W0:Y:S01]  /*0610*/  F2I.NTZ R10, R10 ;  /* 0x0000000a000a7305 */ /* 0x000e220000203100 */
[----:B------:R-:W-:Y:S02]  /*0620*/  FSETP.GE.AND P0, PT, |R0|, 105615, PT ;  /* 0x47ce47800000780b */ /* 0x000fe40003f06200 */
[----:B0-----:R-:W-:-:S05]  /*0630*/  I2FP.F32.S32 R11, R10 ;  /* 0x0000000a000b7245 */ /* 0x001fca0000201400 */
[----:B------:R-:W-:Y:S01]  /*0640*/  FFMA R6, R11, -1.5707962512969970703, R0 ;  /* 0xbfc90fda0b067823 */ /* 0x000fe20000000000 */
[----:B---3--:R-:W-:-:S03]  /*0650*/  FADD R12, R12, R15 ;  /* 0x0000000f0c0c7221 */ /* 0x008fc60000000000 */
[----:B------:R-:W-:Y:S01]  /*0660*/  FFMA R6, R11, -7.5497894158615963534e-08, R6 ;  /* 0xb3a221680b067823 */ /* 0x000fe20000000006 */
[----:B----4-:R-:W-:-:S03]  /*0670*/  FADD R4, R12, R5 ;  /* 0x000000050c047221 */ /* 0x010fc60000000000 */
[----:B------:R-:W-:Y:S01]  /*0680*/  FFMA R11, R11, -5.3903029534742383927e-15, R6 ;  /* 0xa7c234c50b0b7823 */ /* 0x000fe20000000006 */
[----:B-----5:R-:W-:Y:S01]  /*0690*/  FADD R4, R4, R9 ;  /* 0x0000000904047221 */ /* 0x020fe20000000000 */
[----:B------:R-:W-:Y:S06]  /*06a0*/  @!P0 BRA `(.L_x_38) ;  /* 0x0000000400808947 */ /* 0x000fec0003800000 */
[----:B------:R-:W-:-:S13]  /*06b0*/  FSETP.NEU.AND P0, PT, |R0|, +INF , PT ;  /* 0x7f8000000000780b */ /* 0x000fda0003f0d200 */
[----:B------:R-:W-:Y:S01]  /*06c0*/  @!P0 FMUL R11, RZ, R0 ;  /* 0x00000000ff0b8220 */ /* 0x000fe20000400000 */
[----:B------:R-:W-:Y:S01]  /*06d0*/  @!P0 IMAD.MOV.U32 R10, RZ, RZ, RZ ;  /* 0x000000ffff0a8224 */ /* 0x000fe200078e00ff */
[----:B------:R-:W-:Y:S06]  /*06e0*/  @!P0 BRA `(.L_x_38) ;  /* 0x0000000400708947 */ /* 0x000fec0003800000 */
[----:B------:R-:W-:Y:S02]  /*06f0*/  IMAD.SHL.U32 R5, R0, 0x100, RZ ;  /* 0x0000010000057824 */ /* 0x000fe400078e00ff */
[----:B------:R-:W-:Y:S02]  /*0700*/  HFMA2 R6, -RZ, RZ, 0, 0 ;  /* 0x00000000ff067431 */ /* 0x000fe400000001ff */
[----:B------:R-:W-:Y:S01]  /*0710*/  IMAD.MOV.U32 R13, RZ, RZ, RZ ;  /* 0x000000ffff0d7224 */ /* 0x000fe200078e00ff */
[----:B------:R-:W0:Y:S01]  /*0720*/  LDCU.64 UR8, c[0x4][URZ] ;  /* 0x01000000ff0877ac */ /* 0x000e220008000a00 */
[----:B------:R-:W-:Y:S01]  /*0730*/  LOP3.LUT R12, R5, 0x80000000, RZ, 0xfc, !PT ;  /* 0x80000000050c7812 */ /* 0x000fe200078efcff */
[----:B------:R-:W-:Y:S01]  /*0740*/  UMOV UR5, URZ ;  /* 0x000000ff00057c82 */ /* 0x000fe20008000000 */
[----:B------:R-:W-:-:S05]  /*0750*/  UMOV UR4, URZ ;  /* 0x000000ff00047c82 */ /* 0x000fca0008000000 */
.L_x_39:
[----:B0-----:R-:W-:Y:S02]  /*0760*/  IMAD.U32 R10, RZ, RZ, UR8 ;  /* 0x00000008ff0a7e24 */ /* 0x001fe4000f8e00ff */
[----:B------:R-:W-:-:S05]  /*0770*/  IMAD.U32 R11, RZ, RZ, UR9 ;  /* 0x00000009ff0b7e24 */ /* 0x000fca000f8e00ff */
[----:B------:R-:W2:Y:S01]  /*0780*/  LDG.E.CONSTANT R9, desc[UR6][R10.64] ;  /* 0x000000060a097981 */ /* 0x000ea2000c1e9900 */
[----:B------:R-:W-:Y:S01]  /*0790*/  UIADD3 UR4, UPT, UPT, UR4, 0x1, URZ ;  /* 0x0000000104047890 */ /* 0x000fe2000fffe0ff */
[C---:B------:R-:W-:Y:S01]  /*07a0*/  ISETP.EQ.AND P0, PT, R13.reuse, RZ, PT ;  /* 0x000000ff0d00720c */ /* 0x040fe20003f02270 */
[----:B------:R-:W-:Y:S01]  /*07b0*/  UIADD3 UR8, UP1, UPT, UR8, 0x4, URZ ;  /* 0x0000000408087890 */ /* 0x000fe2000ff3e0ff */
[C---:B------:R-:W-:Y:S01]  /*07c0*/  ISETP.EQ.AND P1, PT, R13.reuse, 0x4, PT ;  /* 0x000000040d00780c */ /* 0x040fe20003f22270 */
[----:B------:R-:W-:Y:S01]  /*07d0*/  UISETP.NE.AND UP0, UPT, UR4, 0x6, UPT ;  /* 0x000000060400788c */ /* 0x000fe2000bf05270 */
[C---:B------:R-:W-:Y:S01]  /*07e0*/  ISETP.EQ.AND P2, PT, R13.reuse, 0x8, PT ;  /* 0x000000080d00780c */ /* 0x040fe20003f42270 */
[----:B------:R-:W-:Y:S01]  /*07f0*/  UIADD3.X UR9, UPT, UPT, URZ, UR9, URZ, UP1, !UPT ;  /* 0x00000009ff097290 */ /* 0x000fe20008ffe4ff */
[C---:B------:R-:W-:Y:S02]  /*0800*/  ISETP.EQ.AND P3, PT, R13.reuse, 0xc, PT ;  /* 0x0000000c0d00780c */ /* 0x040fe40003f62270 */
[----:B------:R-:W-:-:S02]  /*0810*/  ISETP.EQ.AND P4, PT, R13, 0x10, PT ;  /* 0x000000100d00780c */ /* 0x000fc40003f82270 */
[C---:B------:R-:W-:Y:S02]  /*0820*/  ISETP.EQ.AND P5, PT, R13.reuse, 0x14, PT ;  /* 0x000000140d00780c */ /* 0x040fe40003fa2270 */
[----:B------:R-:W-:Y:S01]  /*0830*/  IADD3 R13, PT, PT, R13, 0x4, RZ ;  /* 0x000000040d0d7810 */ /* 0x000fe20007ffe0ff */
[----:B--2---:R-:W-:-:S03]  /*0840*/  IMAD.WIDE.U32 R8, R9, R12, RZ ;  /* 0x0000000c09087225 */ /* 0x004fc600078e00ff */
[----:B------:R-:W-:-:S04]  /*0850*/  IADD3 R8, P6, PT, R8, R6, RZ ;  /* 0x0000000608087210 */ /* 0x000fc80007fde0ff */
[----:B------:R-:W-:Y:S01]  /*0860*/  IADD3.X R6, PT, PT, R9, UR5, RZ, P6, !PT ;  /* 0x0000000509067c10 */ /* 0x000fe2000b7fe4ff */
[--C-:B------:R-:W-:Y:S01]  /*0870*/  @P0 IMAD.MOV.U32 R5, RZ, RZ, R8.reuse ;  /* 0x000000ffff050224 */ /* 0x100fe200078e0008 */
[----:B------:R-:W-:Y:S01]  /*0880*/  @P1 MOV R14, R8 ;  /* 0x00000008000e1202 */ /* 0x000fe20000000f00 */
[--C-:B------:R-:W-:Y:S02]  /*0890*/  @P2 IMAD.MOV.U32 R15, RZ, RZ, R8.reuse ;  /* 0x000000ffff0f2224 */ /* 0x100fe400078e0008 */
[--C-:B------:R-:W-:Y:S02]  /*08a0*/  @P3 IMAD.MOV.U32 R16, RZ, RZ, R8.reuse ;  /* 0x000000ffff103224 */ /* 0x100fe400078e0008 */
[--C-:B------:R-:W-:Y:S02]  /*08b0*/  @P4 IMAD.MOV.U32 R17, RZ, RZ, R8.reuse ;  /* 0x000000ffff114224 */ /* 0x100fe400078e0008 */
[----:B------:R-:W-:Y:S01]  /*08c0*/  @P5 IMAD.MOV.U32 R18, RZ, RZ, R8 ;  /* 0x000000ffff125224 */ /* 0x000fe200078e0008 */
[----:B------:R-:W-:Y:S06]  /*08d0*/  BRA.U UP0, `(.L_x_39) ;  /* 0xfffffffd00a07547 */ /* 0x000fec000b83ffff */
[----:B------:R-:W-:Y:S01]  /*08e0*/  SHF.R.U32.HI R8, RZ, 0x17, R0 ;  /* 0x00000017ff087819 */ /* 0x000fe20000011600 */
[----:B------:R-:W-:Y:S03]  /*08f0*/  BSSY.RECONVERGENT B1, `(.L_x_40) ;  /* 0x0000029000017945 */ /* 0x000fe60003800200 */
[C---:B------:R-:W-:Y:S02]  /*0900*/  LOP3.LUT R9, R8.reuse, 0xe0, RZ, 0xc0, !PT ;  /* 0x000000e008097812 */ /* 0x040fe400078ec0ff */
[----:B------:R-:W-:-:S03]  /*0910*/  LOP3.LUT P6, RZ, R8, 0x1f, RZ, 0xc0, !PT ;  /* 0x0000001f08ff7812 */ /* 0x000fc600078cc0ff */
[----:B------:R-:W-:-:S05]  /*0920*/  VIADD R9, R9, 0xffffff80 ;  /* 0xffffff8009097836 */ /* 0x000fca0000000000 */
[----:B------:R-:W-:-:S05]  /*0930*/  SHF.R.U32.HI R9, RZ, 0x5, R9 ;  /* 0x00000005ff097819 */ /* 0x000fca0000011609 */
[----:B------:R-:W-:-:S05]  /*0940*/  IMAD.U32 R12, R9, -0x4, RZ ;  /* 0xfffffffc090c7824 */ /* 0x000fca00078e00ff */
[C---:B------:R-:W-:Y:S02]  /*0950*/  ISETP.EQ.AND P3, PT, R12.reuse, -0x18, PT ;  /* 0xffffffe80c00780c */ /* 0x040fe40003f62270 */
[C---:B------:R-:W-:Y:S02]  /*0960*/  ISETP.EQ.AND P4, PT, R12.reuse, -0x14, PT ;  /* 0xffffffec0c00780c */ /* 0x040fe40003f82270 */
[C---:B------:R-:W-:Y:S02]  /*0970*/  ISETP.EQ.AND P2, PT, R12.reuse, -0x10, PT ;  /* 0xfffffff00c00780c */ /* 0x040fe40003f42270 */
[C---:B------:R-:W-:Y:S02]  /*0980*/  ISETP.EQ.AND P1, PT, R12.reuse, -0xc, PT ;  /* 0xfffffff40c00780c */ /* 0x040fe40003f22270 */
[C---:B------:R-:W-:Y:S02]  /*0990*/  ISETP.EQ.AND P0, PT, R12.reuse, -0x8, PT ;  /* 0xfffffff80c00780c */ /* 0x040fe40003f02270 */
[----:B------:R-:W-:-:S03]  /*09a0*/  ISETP.EQ.AND P5, PT, R12, RZ, PT ;  /* 0x000000ff0c00720c */ /* 0x000fc60003fa2270 */
[--C-:B------:R-:W-:Y:S01]  /*09b0*/  @P3 IMAD.MOV.U32 R9, RZ, RZ, R5.reuse ;  /* 0x000000ffff093224 */ /* 0x100fe200078e0005 */
[C---:B------:R-:W-:Y:S01]  /*09c0*/  ISETP.EQ.AND P3, PT, R12.reuse, -0x4, PT ;  /* 0xfffffffc0c00780c */ /* 0x040fe20003f62270 */
[----:B------:R-:W-:Y:S01]  /*09d0*/  @P4 IMAD.MOV.U32 R10, RZ, RZ, R5 ;  /* 0x000000ffff0a4224 */ /* 0x000fe200078e0005 */
[----:B------:R-:W-:Y:S01]  /*09e0*/  @P4 MOV R9, R14 ;  /* 0x0000000e00094202 */ /* 0x000fe20000000f00 */
[----:B------:R-:W-:Y:S01]  /*09f0*/  @P2 IMAD.MOV.U32 R9, RZ, RZ, R15 ;  /* 0x000000ffff092224 */ /* 0x000fe200078e000f */
[----:B------:R-:W-:Y:S01]  /*0a00*/  ISETP.EQ.AND P4, PT, R12, 0x4, PT ;  /* 0x000000040c00780c */ /* 0x000fe20003f82270 */
[----:B------:R-:W-:Y:S02]  /*0a10*/  @P1 IMAD.MOV.U32 R9, RZ, RZ, R16 ;  /* 0x000000ffff091224 */ /* 0x000fe400078e0010 */
[----:B------:R-:W-:Y:S02]  /*0a20*/  @P0 IMAD.MOV.U32 R9, RZ, RZ, R17 ;  /* 0x000000ffff090224 */ /* 0x000fe400078e0011 */
[----:B------:R-:W-:-:S02]  /*0a30*/  @P2 IMAD.MOV.U32 R10, RZ, RZ, R14 ;  /* 0x000000ffff0a2224 */ /* 0x000fc400078e000e */
[----:B------:R-:W-:Y:S01]  /*0a40*/  @P1 IMAD.MOV.U32 R10, RZ, RZ, R15 ;  /* 0x000000ffff0a1224 */ /* 0x000fe200078e000f */
[----:B------:R-:W-:Y:S01]  /*0a50*/  @P0 MOV R10, R16 ;  /* 0x00000010000a0202 */ /* 0x000fe20000000f00 */
[--C-:B------:R-:W-:Y:S01]  /*0a60*/  @P3 IMAD.MOV.U32 R9, RZ, RZ, R18.reuse ;  /* 0x000000ffff093224 */ /* 0x100fe200078e0012 */
[----:B------:R-:W-:Y:S01]  /*0a70*/  @P5 MOV R9, R6 ;  /* 0x0000000600095202 */ /* 0x000fe20000000f00 */
[----:B------:R-:W-:Y:S02]  /*0a80*/  @P3 IMAD.MOV.U32 R10, RZ, RZ, R17 ;  /* 0x000000ffff0a3224 */ /* 0x000fe400078e0011 */
[----:B------:R-:W-:Y:S02]  /*0a90*/  @P5 IMAD.MOV.U32 R10, RZ, RZ, R18 ;  /* 0x000000ffff0a5224 */ /* 0x000fe400078e0012 */
[----:B------:R-:W-:Y:S02]  /*0aa0*/  @P4 IMAD.MOV.U32 R10, RZ, RZ, R6 ;  /* 0x000000ffff0a4224 */ /* 0x000fe400078e0006 */
[----:B------:R-:W-:Y:S01]  /*0ab0*/  IMAD.MOV.U32 R11, RZ, RZ, R9 ;  /* 0x000000ffff0b7224 */ /* 0x000fe200078e0009 */
[----:B------:R-:W-:Y:S06]  /*0ac0*/  @!P6 BRA `(.L_x_41) ;  /* 0x00000000002ce947 */ /* 0x000fec0003800000 */
[----:B------:R-:W-:Y:S01]  /*0ad0*/  @P2 IMAD.MOV.U32 R9, RZ, RZ, R5 ;  /* 0x000000ffff092224 */ /* 0x000fe200078e0005 */
[----:B------:R-:W-:Y:S01]  /*0ae0*/  LOP3.LUT R8, R8, 0x1f, RZ, 0xc0, !PT ;  /* 0x0000001f08087812 */ /* 0x000fe200078ec0ff */
[----:B------:R-:W-:Y:S01]  /*0af0*/  @P1 IMAD.MOV.U32 R9, RZ, RZ, R14 ;  /* 0x000000ffff091224 */ /* 0x000fe200078e000e */
[----:B------:R-:W-:Y:S01]  /*0b00*/  @P0 MOV R9, R15 ;  /* 0x0000000f00090202 */ /* 0x000fe20000000f00 */
[----:B------:R-:W-:Y:S01]  /*0b10*/  @P3 IMAD.MOV.U32 R9, RZ, RZ, R16 ;  /* 0x000000ffff093224 */ /* 0x000fe200078e0010 */
[----:B------:R-:W-:Y:S01]  /*0b20*/  ISETP.EQ.AND P0, PT, R12, 0x8, PT ;  /* 0x000000080c00780c */ /* 0x000fe20003f02270 */
[----:B------:R-:W-:Y:S01]  /*0b30*/  @P5 IMAD.MOV.U32 R9, RZ, RZ, R17 ;  /* 0x000000ffff095224 */ /* 0x000fe200078e0011 */
[----:B------:R-:W-:Y:S01]  /*0b40*/  SHF.L.W.U32.HI R11, R10, R8, R11 ;  /* 0x000000080a0b7219 */ /* 0x000fe20000010e0b */
[----:B------:R-:W-:-:S10]  /*0b50*/  @P4 IMAD.MOV.U32 R9, RZ, RZ, R18 ;  /* 0x000000ffff094224 */ /* 0x000fd400078e0012 */
[----:B------:R-:W-:-:S05]  /*0b60*/  @P0 IMAD.MOV.U32 R9, RZ, RZ, R6 ;  /* 0x000000ffff090224 */ /* 0x000fca00078e0006 */
[----:B------:R-:W-:-:S07]  /*0b70*/  SHF.L.W.U32.HI R10, R9, R8, R10 ;  /* 0x00000008090a7219 */ /* 0x000fce0000010e0a */
.L_x_41:
[----:B------:R-:W-:Y:S05]  /*0b80*/  BSYNC.RECONVERGENT B1 ;  /* 0x0000000000017941 */ /* 0x000fea0003800200 */
.L_x_40:
[C---:B------:R-:W-:Y:S01]  /*0b90*/  SHF.L.W.U32.HI R19, R10.reuse, 0x2, R11 ;  /* 0x000000020a137819 */ /* 0x040fe20000010e0b */
[----:B------:R-:W-:Y:S01]  /*0ba0*/  UMOV UR4, 0x54442d19 ;  /* 0x54442d1900047882 */ /* 0x000fe20000000000 */
[----:B------:R-:W-:Y:S01]  /*0bb0*/  SHF.L.U32 R8, R10, 0x2, RZ ;  /* 0x000000020a087819 */ /* 0x000fe200000006ff */
[----:B------:R-:W-:Y:S01]  /*0bc0*/  UMOV UR5, 0x3bf921fb ;  /* 0x3bf921fb00057882 */ /* 0x000fe20000000000 */
[----:B------:R-:W-:Y:S02]  /*0bd0*/  SHF.R.S32.HI R6, RZ, 0x1f, R19 ;  /* 0x0000001fff067819 */ /* 0x000fe40000011413 */
[----:B------:R-:W-:Y:S02]  /*0be0*/  ISETP.GE.AND P0, PT, R0, RZ, PT ;  /* 0x000000ff0000720c */ /* 0x000fe40003f06270 */
[C---:B------:R-:W-:Y:S02]  /*0bf0*/  LOP3.LUT R8, R6.reuse, R8, RZ, 0x3c, !PT ;  /* 0x0000000806087212 */ /* 0x040fe400078e3cff */
[----:B------:R-:W-:-:S02]  /*0c00*/  LOP3.LUT R9, R6, R19, RZ, 0x3c, !PT ;  /* 0x0000001306097212 */ /* 0x000fc400078e3cff */
[----:B------:R-:W-:Y:S02]  /*0c10*/  SHF.R.U32.HI R10, RZ, 0x1e, R11 ;  /* 0x0000001eff0a7819 */ /* 0x000fe4000001160b */
[C---:B------:R-:W-:Y:S02]  /*0c20*/  LOP3.LUT R0, R19.reuse, R0, RZ, 0x3c, !PT ;  /* 0x0000000013007212 */ /* 0x040fe400078e3cff */
[----:B------:R-:W0:Y:S01]  /*0c30*/  I2F.F64.S64 R8, R8 ;  /* 0x0000000800087312 */ /* 0x000e220000301c00 */
[----:B------:R-:W-:Y:S02]  /*0c40*/  LEA.HI R10, R19, R10, RZ, 0x1 ;  /* 0x0000000a130a7211 */ /* 0x000fe400078f08ff */
[----:B------:R-:W-:-:S03]  /*0c50*/  ISETP.GE.AND P1, PT, R0, RZ, PT ;  /* 0x000000ff0000720c */ /* 0x000fc60003f26270 */
[----:B------:R-:W-:-:S04]  /*0c60*/  IMAD.MOV R0, RZ, RZ, -R10 ;  /* 0x000000ffff007224 */ /* 0x000fc800078e0a0a */
[----:B------:R-:W-:Y:S01]  /*0c70*/  @!P0 IMAD.MOV.U32 R10, RZ, RZ, R0 ;  /* 0x000000ffff0a8224 */ /* 0x000fe200078e0000 */
[----:B0-----:R-:W-:-:S10]  /*0c80*/  DMUL R12, R8, UR4 ;  /* 0x00000004080c7c28 */ /* 0x001fd40008000000 */
[----:B------:R-:W0:Y:S02]  /*0c90*/  F2F.F32.F64 R12, R12 ;  /* 0x0000000c000c7310 */ /* 0x000e240000301000 */
[----:B0-----:R-:W-:-:S07]  /*0ca0*/  FSEL R11, -R12, R12, !P1 ;  /* 0x0000000c0c0b7208 */ /* 0x001fce0004800100 */
.L_x_38:
[----:B------:R-:W-:Y:S05]  /*0cb0*/  BSYNC.RECONVERGENT B0 ;  /* 0x0000000000007941 */ /* 0x000fea0003800200 */
.L_x_37:
[----:B------:R-:W-:Y:S01]  /*0cc0*/  FFMA R7, R2, 0.61803400516510009766, R7 ;  /* 0x3f1e377a02077823 */ /* 0x000fe20000000007 */
[----:B------:R-:W-:Y:S01]  /*0cd0*/  LOP3.LUT R8, R10, 0x1, RZ, 0xc0, !PT ;  /* 0x000000010a087812 */ /* 0x000fe200078ec0ff */
[----:B------:R-:W-:Y:S02]  /*0ce0*/  IMAD.MOV.U32 R6, RZ, RZ, 0x37cbac00 ;  /* 0x37cbac00ff067424 */ /* 0x000fe400078e00ff */
[----:B------:R-:W-:Y:S01]  /*0cf0*/  FMUL R13, R11, R11 ;  /* 0x0000000b0b0d7220 */ /* 0x000fe20000400000 */
[----:B------:R-:W-:Y:S01]  /*0d00*/  FMUL R9, R7, 0.63661974668502807617 ;  /* 0x3f22f98307097820 */ /* 0x000fe20000400000 */
[----:B------:R-:W-:Y:S01]  /*0d10*/  ISETP.NE.U32.AND P0, PT, R8, 0x1, PT ;  /* 0x000000010800780c */ /* 0x000fe20003f05070 */
[----:B------:R-:W-:Y:S02]  /*0d20*/  IMAD.MOV.U32 R8, RZ, RZ, 0x3d2aaabb ;  /* 0x3d2aaabbff087424 */ /* 0x000fe400078e00ff */
[----:B------:R-:W-:Y:S01]  /*0d30*/  FFMA R0, R13, R6, -0.0013887860113754868507 ;  /* 0xbab607ed0d007423 */ /* 0x000fe20000000006 */
[----:B------:R-:W-:Y:S01]  /*0d40*/  MOV R12, 0x3effffff ;  /* 0x3effffff000c7802 */ /* 0x000fe20000000f00 */
[----:B------:R-:W-:Y:S01]  /*0d50*/  BSSY.RECONVERGENT B0, `(.L_x_42) ;  /* 0x0000072000007945 */ /* 0x000fe20003800200 */
[----:B------:R-:W0:Y:S01]  /*0d60*/  F2I.NTZ R9, R9 ;  /* 0x0000000900097305 */ /* 0x000e220000203100 */
[----:B------:R-:W-:-:S02]  /*0d70*/  FSEL R8, R8, 0.0083327032625675201416, !P0 ;  /* 0x3c0885e408087808 */ /* 0x000fc40004000000 */
[----:B------:R-:W-:Y:S02]  /*0d80*/  FSEL R0, R0, -0.00019574658654164522886, !P0 ;  /* 0xb94d415300007808 */ /* 0x000fe40004000000 */
[----:B------:R-:W-:Y:S02]  /*0d90*/  LOP3.LUT P1, RZ, R10, 0x2, RZ, 0xc0, !PT ;  /* 0x000000020aff7812 */ /* 0x000fe4000782c0ff */
[----:B------:R-:W-:Y:S01]  /*0da0*/  FSEL R10, -R12, -0.16666662693023681641, !P0 ;  /* 0xbe2aaaa80c0a7808 */ /* 0x000fe20004000100 */
[----:B------:R-:W-:Y:S01]  /*0db0*/  FFMA R8, R13, R0, R8 ;  /* 0x000000000d087223 */ /* 0x000fe20000000008 */
[----:B------:R-:W-:Y:S02]  /*0dc0*/  FSEL R0, R11, 1, P0 ;  /* 0x3f8000000b007808 */ /* 0x000fe40000000000 */
[----:B------:R-:W-:Y:S01]  /*0dd0*/  FSETP.GE.AND P0, PT, |R7|, 105615, PT ;  /* 0x47ce47800700780b */ /* 0x000fe20003f06200 */
[C---:B------:R-:W-:Y:S02]  /*0de0*/  FFMA R8, R13.reuse, R8, R10 ;  /* 0x000000080d087223 */ /* 0x040fe4000000000a */
[----:B------:R-:W-:Y:S01]  /*0df0*/  FFMA R13, R13, R0, RZ ;  /* 0x000000000d0d7223 */ /* 0x000fe200000000ff */
[----:B0-----:R-:W-:-:S03]  /*0e00*/  I2FP.F32.S32 R12, R9 ;  /* 0x00000009000c7245 */ /* 0x001fc60000201400 */
[----:B------:R-:W-:Y:S02]  /*0e10*/  FFMA R8, R13, R8, R0 ;  /* 0x000000080d087223 */ /* 0x000fe40000000000 */
[C---:B------:R-:W-:Y:S02]  /*0e20*/  FFMA R11, R12.reuse, -1.5707962512969970703, R7 ;  /* 0xbfc90fda0c0b7823 */ /* 0x040fe40000000007 */
[----:B------:R-:W-:Y:S02]  /*0e30*/  @P1 FADD R8, RZ, -R8 ;  /* 0x80000008ff081221 */ /* 0x000fe40000000000 */
[----:B------:R-:W-:-:S04]  /*0e40*/  FFMA R11, R12, -7.5497894158615963534e-08, R11 ;  /* 0xb3a221680c0b7823 */ /* 0x000fc8000000000b */
[----:B------:R-:W-:Y:S01]  /*0e50*/  FFMA R0, R12, -5.3903029534742383927e-15, R11 ;  /* 0xa7c234c50c007823 */ /* 0x000fe2000000000b */
        /* <DEDUP_REMOVED lines=12> */
.L_x_44:
        /* <DEDUP_REMOVED lines=12> */
[C---:B------:R-:W-:Y:S01]  /*0fe0*/  ISETP.EQ.AND P5, PT, R19.reuse, 0x14, PT ;  /* 0x000000141300780c */ /* 0x040fe20003fa2270 */
[----:B------:R-:W-:Y:S02]  /*0ff0*/  VIADD R19, R19, 0x4 ;  /* 0x0000000413137836 */ /* 0x000fe40000000000 */
[----:B--2---:R-:W-:-:S03]  /*1000*/  IMAD.WIDE.U32 R12, R11, R0, RZ ;  /* 0x000000000b0c7225 */ /* 0x004fc600078e00ff */
[----:B------:R-:W-:-:S04]  /*1010*/  IADD3 R12, P6, PT, R12, R9, RZ ;  /* 0x000000090c0c7210 */ /* 0x000fc80007fde0ff */
[----:B------:R-:W-:Y:S01]  /*1020*/  IADD3.X R9, PT, PT, R13, UR5, RZ, P6, !PT ;  /* 0x000000050d097c10 */ /* 0x000fe2000b7fe4ff */
[--C-:B------:R-:W-:Y:S01]  /*1030*/  @P0 IMAD.MOV.U32 R5, RZ, RZ, R12.reuse ;  /* 0x000000ffff050224 */ /* 0x100fe200078e000c */
[-C--:B------:R-:W-:Y:S01]  /*1040*/  @P1 MOV R14, R12.reuse ;  /* 0x0000000c000e1202 */ /* 0x080fe20000000f00 */
[--C-:B------:R-:W-:Y:S01]  /*1050*/  @P2 IMAD.MOV.U32 R15, RZ, RZ, R12.reuse ;  /* 0x000000ffff0f2224 */ /* 0x100fe200078e000c */
[----:B------:R-:W-:Y:S01]  /*1060*/  @P5 MOV R18, R12 ;  /* 0x0000000c00125202 */ /* 0x000fe20000000f00 */
        /* <DEDUP_REMOVED lines=16> */
[----:B------:R-:W-:Y:S02]  /*1170*/  @P3 MOV R0, R5 ;  /* 0x0000000500003202 */ /* 0x000fe40000000f00 */
[C---:B------:R-:W-:Y:S01]  /*1180*/  ISETP.EQ.AND P3, PT, R19.reuse, -0x4, PT ;  /* 0xfffffffc1300780c */ /* 0x040fe20003f62270 */
[----:B------:R-:W-:Y:S02]  /*1190*/  @P4 IMAD.MOV.U32 R11, RZ, RZ, R5 ;  /* 0x000000ffff0b4224 */ /* 0x000fe400078e0005 */
[--C-:B------:R-:W-:Y:S01]  /*11a0*/  @P4 IMAD.MOV.U32 R0, RZ, RZ, R14.reuse ;  /* 0x000000ffff004224 */ /* 0x100fe200078e000e */
[----:B------:R-:W-:Y:S01]  /*11b0*/  ISETP.EQ.AND P4, PT, R19, 0x4, PT ;  /* 0x000000041300780c */ /* 0x000fe20003f82270 */
[----:B------:R-:W-:Y:S01]  /*11c0*/  @P2 IMAD.MOV.U32 R11, RZ, RZ, R14 ;  /* 0x000000ffff0b2224 */ /* 0x000fe200078e000e */
[----:B------:R-:W-:Y:S01]  /*11d0*/  @P2 MOV R0, R15 ;  /* 0x0000000f00002202 */ /* 0x000fe20000000f00 */
[----:B------:R-:W-:Y:S02]  /*11e0*/  @P1 IMAD.MOV.U32 R11, RZ, RZ, R15 ;  /* 0x000000ffff0b1224 */ /* 0x000fe400078e000f */
[----:B------:R-:W-:-:S02]  /*11f0*/  @P0 IMAD.MOV.U32 R11, RZ, RZ, R16 ;  /* 0x000000ffff0b0224 */ /* 0x000fc400078e0010 */
[----:B------:R-:W-:Y:S01]  /*1200*/  @P1 IMAD.MOV.U32 R0, RZ, RZ, R16 ;  /* 0x000000ffff001224 */ /* 0x000fe200078e0010 */
[----:B------:R-:W-:Y:S01]  /*1210*/  @P0 MOV R0, R17 ;  /* 0x0000001100000202 */ /* 0x000fe20000000f00 */
[----:B------:R-:W-:Y:S02]  /*1220*/  @P3 IMAD.MOV.U32 R11, RZ, RZ, R17 ;  /* 0x000000ffff0b3224 */ /* 0x000fe400078e0011 */
[--C-:B------:R-:W-:Y:S02]  /*1230*/  @P5 IMAD.MOV.U32 R11, RZ, RZ, R18.reuse ;  /* 0x000000ffff0b5224 */ /* 0x100fe400078e0012 */
[----:B------:R-:W-:Y:S02]  /*1240*/  @P4 IMAD.MOV.U32 R11, RZ, RZ, R9 ;  /* 0x000000ffff0b4224 */ /* 0x000fe400078e0009 */
[----:B------:R-:W-:Y:S01]  /*1250*/  @P3 IMAD.MOV.U32 R0, RZ, RZ, R18 ;  /* 0x000000ffff003224 */ /* 0x000fe200078e0012 */
[----:B------:R-:W-:Y:S01]  /*1260*/  @P5 MOV R0, R9 ;  /* 0x0000000900005202 */ /* 0x000fe20000000f00 */
[----:B------:R-:W-:Y:S01]  /*1270*/  IMAD.MOV.U32 R12, RZ, RZ, R11 ;  /* 0x000000ffff0c7224 */ /* 0x000fe200078e000b */
[----:B------:R-:W-:Y:S06]  /*1280*/  @!P6 BRA `(.L_x_46) ;  /* 0x00000000002ce947 */ /* 0x000fec0003800000 */
[----:B------:R-:W-:Y:S01]  /*1290*/  @P2 IMAD.MOV.U32 R13, RZ, RZ, R5 ;  /* 0x000000ffff0d2224 */ /* 0x000fe200078e0005 */
[----:B------:R-:W-:Y:S01]  /*12a0*/  @P1 MOV R13, R14 ;  /* 0x0000000e000d1202 */ /* 0x000fe20000000f00 */
[----:B------:R-:W-:Y:S01]  /*12b0*/  @P0 IMAD.MOV.U32 R13, RZ, RZ, R15 ;  /* 0x000000ffff0d0224 */ /* 0x000fe200078e000f */
[----:B------:R-:W-:Y:S01]  /*12c0*/  ISETP.EQ.AND P0, PT, R19, 0x8, PT ;  /* 0x000000081300780c */ /* 0x000fe20003f02270 */
[----:B------:R-:W-:Y:S01]  /*12d0*/  @P3 IMAD.MOV.U32 R13, RZ, RZ, R16 ;  /* 0x000000ffff0d3224 */ /* 0x000fe200078e0010 */
[----:B------:R-:W-:Y:S01]  /*12e0*/  LOP3.LUT R11, R10, 0x1f, RZ, 0xc0, !PT ;  /* 0x0000001f0a0b7812 */ /* 0x000fe200078ec0ff */
[----:B------:R-:W-:Y:S01]  /*12f0*/  @P5 IMAD.MOV.U32 R13, RZ, RZ, R17 ;  /* 0x000000ffff0d5224 */ /* 0x000fe200078e0011 */
[----:B------:R-:W-:Y:S02]  /*1300*/  @P4 MOV R13, R18 ;  /* 0x00000012000d4202 */ /* 0x000fe40000000f00 */
[----:B------:R-:W-:-:S07]  /*1310*/  SHF.L.W.U32.HI R0, R12, R11, R0 ;  /* 0x0000000b0c007219 */ /* 0x000fce0000010e00 */
[----:B------:R-:W-:-:S05]  /*1320*/  @P0 IMAD.MOV.U32 R13, RZ, RZ, R9 ;  /* 0x000000ffff0d0224 */ /* 0x000fca00078e0009 */
[----:B------:R-:W-:-:S07]  /*1330*/  SHF.L.W.U32.HI R12, R13, R11, R12 ;  /* 0x0000000b0d0c7219 */ /* 0x000fce0000010e0c */
.L_x_46:
[----:B------:R-:W-:Y:S05]  /*1340*/  BSYNC.RECONVERGENT B1 ;  /* 0x0000000000017941 */ /* 0x000fea0003800200 */
.L_x_45:
[C-C-:B------:R-:W-:Y:S01]  /*1350*/  SHF.L.W.U32.HI R9, R12.reuse, 0x2, R0.reuse ;  /* 0x000000020c097819 */ /* 0x140fe20000010e00 */
[----:B------:R-:W-:Y:S01]  /*1360*/  IMAD.SHL.U32 R10, R12, 0x4, RZ ;  /* 0x000000040c0a7824 */ /* 0x000fe200078e00ff */
[----:B------:R-:W-:Y:S01]  /*1370*/  UMOV UR4, 0x54442d19 ;  /* 0x54442d1900047882 */ /* 0x000fe20000000000 */
[----:B------:R-:W-:Y:S01]  /*1380*/  UMOV UR5, 0x3bf921fb ;  /* 0x3bf921fb00057882 */ /* 0x000fe20000000000 */
[----:B------:R-:W-:Y:S02]  /*1390*/  SHF.R.S32.HI R11, RZ, 0x1f, R9 ;  /* 0x0000001fff0b7819 */ /* 0x000fe40000011409 */
[----:B------:R-:W-:Y:S02]  /*13a0*/  SHF.R.U32.HI R0, RZ, 0x1e, R0 ;  /* 0x0000001eff007819 */ /* 0x000fe40000011600 */
[C---:B------:R-:W-:Y:S02]  /*13b0*/  LOP3.LUT R10, R11.reuse, R10, RZ, 0x3c, !PT ;  /* 0x0000000a0b0a7212 */ /* 0x040fe400078e3cff */
[----:B------:R-:W-:-:S02]  /*13c0*/  LOP3.LUT R11, R11, R9, RZ, 0x3c, !PT ;  /* 0x000000090b0b7212 */ /* 0x000fc400078e3cff */
[----:B------:R-:W-:Y:S02]  /*13d0*/  ISETP.GE.AND P0, PT, R7, RZ, PT ;  /* 0x000000ff0700720c */ /* 0x000fe40003f06270 */
[C---:B------:R-:W-:Y:S02]  /*13e0*/  LOP3.LUT R7, R9.reuse, R7, RZ, 0x3c, !PT ;  /* 0x0000000709077212 */ /* 0x040fe400078e3cff */
[----:B------:R-:W0:Y:S01]  /*13f0*/  I2F.F64.S64 R10, R10 ;  /* 0x0000000a000a7312 */ /* 0x000e220000301c00 */
[----:B------:R-:W-:Y:S02]  /*1400*/  LEA.HI R9, R9, R0, RZ, 0x1 ;  /* 0x0000000009097211 */ /* 0x000fe400078f08ff */
[----:B------:R-:W-:-:S03]  /*1410*/  ISETP.GE.AND P1, PT, R7, RZ, PT ;  /* 0x000000ff0700720c */ /* 0x000fc60003f26270 */
[----:B------:R-:W-:-:S05]  /*1420*/  IMAD.MOV R0, RZ, RZ, -R9 ;  /* 0x000000ffff007224 */ /* 0x000fca00078e0a09 */
[----:B------:R-:W-:Y:S01]  /*1430*/  @!P0 MOV R9, R0 ;  /* 0x0000000000098202 */ /* 0x000fe20000000f00 */
[----:B0-----:R-:W-:-:S10]  /*1440*/  DMUL R12, R10, UR4 ;  /* 0x000000040a0c7c28 */ /* 0x001fd40008000000 */
[----:B------:R-:W0:Y:S02]  /*1450*/  F2F.F32.F64 R12, R12 ;  /* 0x0000000c000c7310 */ /* 0x000e240000301000 */
[----:B0-----:R-:W-:-:S07]  /*1460*/  FSEL R0, -R12, R12, !P1 ;  /* 0x0000000c0c007208 */ /* 0x001fce0004800100 */
.L_x_43:
[----:B------:R-:W-:Y:S05]  /*1470*/  BSYNC.RECONVERGENT B0 ;  /* 0x0000000000007941 */ /* 0x000fea0003800200 */
.L_x_42:
[C---:B------:R-:W-:Y:S01]  /*1480*/  LOP3.LUT R7, R9.reuse, 0x1, RZ, 0xc0, !PT ;  /* 0x0000000109077812 */ /* 0x040fe200078ec0ff */
[----:B------:R-:W-:Y:S01]  /*1490*/  FMUL R11, R0, R0 ;  /* 0x00000000000b7220 */ /* 0x000fe20000400000 */
[----:B------:R-:W-:Y:S01]  /*14a0*/  VIADD R10, R9, 0x1 ;  /* 0x00000001090a7836 */ /* 0x000fe20000000000 */
[----:B------:R-:W-:Y:S01]  /*14b0*/  BSSY.RECONVERGENT B0, `(.L_x_47) ;  /* 0x000007a000007945 */ /* 0x000fe20003800200 */
[----:B------:R-:W-:Y:S01]  /*14c0*/  ISETP.NE.U32.AND P0, PT, R7, 0x1, PT ;  /* 0x000000010700780c */ /* 0x000fe20003f05070 */
[----:B------:R-:W-:Y:S01]  /*14d0*/  FFMA R12, R11, R6, -0.0013887860113754868507 ;  /* 0xbab607ed0b0c7423 */ /* 0x000fe20000000006 */
[----:B------:R-:W-:Y:S01]  /*14e0*/  IMAD.MOV.U32 R7, RZ, RZ, 0x3c0885e4 ;  /* 0x3c0885e4ff077424 */ /* 0x000fe200078e00ff */
[----:B------:R-:W-:Y:S01]  /*14f0*/  LOP3.LUT P1, RZ, R10, 0x2, RZ, 0xc0, !PT ;  /* 0x000000020aff7812 */ /* 0x000fe2000782c0ff */
[----:B------:R-:W-:Y:S01]  /*1500*/  IMAD.MOV.U32 R9, RZ, RZ, 0x3e2aaaa8 ;  /* 0x3e2aaaa8ff097424 */ /* 0x000fe200078e00ff */
[----:B------:R-:W-:Y:S02]  /*1510*/  FSEL R0, R0, 1, !P0 ;  /* 0x3f80000000007808 */ /* 0x000fe40004000000 */
[----:B------:R-:W-:-:S02]  /*1520*/  FSEL R12, R12, -0.00019574658654164522886, P0 ;  /* 0xb94d41530c0c7808 */ /* 0x000fc40000000000 */
[----:B------:R-:W-:Y:S01]  /*1530*/  FSEL R20, R7, 0.041666727513074874878, !P0 ;  /* 0x3d2aaabb07147808 */ /* 0x000fe20004000000 */
[----:B------:R-:W-:Y:S01]  /*1540*/  FFMA R13, R11, R0, RZ ;  /* 0x000000000b0d7223 */ /* 0x000fe200000000ff */
[----:B------:R-:W-:-:S03]  /*1550*/  FSEL R19, -R9, -0.4999999701976776123, !P0 ;  /* 0xbeffffff09137808 */ /* 0x000fc60004000100 */
[----:B------:R-:W-:-:S04]  /*1560*/  FFMA R12, R11, R12, R20 ;  /* 0x0000000c0b0c7223 */ /* 0x000fc80000000014 */
[----:B------:R-:W-:-:S04]  /*1570*/  FFMA R12, R11, R12, R19 ;  /* 0x0000000c0b0c7223 */ /* 0x000fc80000000013 */
[----:B------:R-:W-:-:S04]  /*1580*/  FFMA R13, R13, R12, R0 ;  /* 0x0000000c0d0d7223 */ /* 0x000fc80000000000 */
[----:B------:R-:W-:-:S04]  /*1590*/  @P1 FADD R13, RZ, -R13 ;  /* 0x8000000dff0d1221 */ /* 0x000fc80000000000 */
[----:B------:R-:W-:-:S04]  /*15a0*/  FMUL R13, R8, R13 ;  /* 0x0000000d080d7220 */ /* 0x000fc80000400000 */
[----:B------:R-:W-:-:S04]  /*15b0*/  FFMA R13, R13, 0.10000000149011611938, R2 ;  /* 0x3dcccccd0d0d7823 */ /* 0x000fc80000000002 */
[----:B------:R-:W-:-:S04]  /*15c0*/  FFMA R2, R4, 0.25, R13 ;  /* 0x3e80000004027823 */ /* 0x000fc8000000000d */
[----:B------:R-:W-:-:S04]  /*15d0*/  FMUL R2, R2, 0.5 ;  /* 0x3f00000002027820 */ /* 0x000fc80000400000 */
[----:B------:R-:W-:-:S04]  /*15e0*/  FMUL R0, R2, 1.6180340051651000977 ;  /* 0x3fcf1bbd02007820 */ /* 0x000fc80000400000 */
[C---:B------:R-:W-:Y:S01]  /*15f0*/  FMUL R4, R0.reuse, 0.63661974668502807617 ;  /* 0x3f22f98300047820 */ /* 0x040fe20000400000 */
[----:B------:R-:W-:-:S05]  /*1600*/  FSETP.GE.AND P0, PT, |R0|, 105615, PT ;  /* 0x47ce47800000780b */ /* 0x000fca0003f06200 */
[----:B------:R-:W0:Y:S02]  /*1610*/  F2I.NTZ R4, R4 ;  /* 0x0000000400047305 */ /* 0x000e240000203100 */
[----:B0-----:R-:W-:-:S05]  /*1620*/  I2FP.F32.S32 R11, R4 ;  /* 0x00000004000b7245 */ /* 0x001fca0000201400 */
[----:B------:R-:W-:-:S04]  /*1630*/  FFMA R8, R11, -1.5707962512969970703, R0 ;  /* 0xbfc90fda0b087823 */ /* 0x000fc80000000000 */
[----:B------:R-:W-:-:S04]  /*1640*/  FFMA R8, R11, -7.5497894158615963534e-08, R8 ;  /* 0xb3a221680b087823 */ /* 0x000fc80000000008 */
[----:B------:R-:W-:Y:S01]  /*1650*/  FFMA R8, R11, -5.3903029534742383927e-15, R8 ;  /* 0xa7c234c50b087823 */ /* 0x000fe20000000008 */
[----:B------:R-:W-:Y:S06]  /*1660*/  @!P0 BRA `(.L_x_48) ;  /* 0x0000000400788947 */ /* 0x000fec0003800000 */
[----:B------:R-:W-:-:S13]  /*1670*/  FSETP.NEU.AND P0, PT, |R0|, +INF , PT ;  /* 0x7f8000000000780b */ /* 0x000fda0003f0d200 */
[----:B------:R-:W-:Y:S01]  /*1680*/  @!P0 FMUL R8, RZ, R0 ;  /* 0x00000000ff088220 */ /* 0x000fe20000400000 */
[----:B------:R-:W-:Y:S01]  /*1690*/  @!P0 MOV R4, RZ ;  /* 0x000000ff00048202 */ /* 0x000fe20000000f00 */
[----:B------:R-:W-:Y:S06]  /*16a0*/  @!P0 BRA `(.L_x_48) ;  /* 0x0000000400688947 */ /* 0x000fec0003800000 */
[----:B------:R-:W-:Y:S01]  /*16b0*/  IMAD.SHL.U32 R4, R0, 0x100, RZ ;  /* 0x0000010000047824 */ /* 0x000fe200078e00ff */
[----:B------:R-:W0:Y:S01]  /*16c0*/  LDCU.64 UR8, c[0x4][URZ] ;  /* 0x01000000ff0877ac */ /* 0x000e220008000a00 */
[----:B------:R-:W-:Y:S02]  /*16d0*/  IMAD.MOV.U32 R13, RZ, RZ, RZ ;  /* 0x000000ffff0d7224 */ /* 0x000fe400078e00ff */
[----:B------:R-:W-:Y:S01]  /*16e0*/  IMAD.MOV.U32 R8, RZ, RZ, RZ ;  /* 0x000000ffff087224 */ /* 0x000fe200078e00ff */
[----:B------:R-:W-:Y:S01]  /*16f0*/  LOP3.LUT R19, R4, 0x80000000, RZ, 0xfc, !PT ;  /* 0x8000000004137812 */ /* 0x000fe200078efcff */
[----:B------:R-:W-:Y:S01]  /*1700*/  UMOV UR5, URZ ;  /* 0x000000ff00057c82 */ /* 0x000fe20008000000 */
[----:B------:R-:W-:-:S05]  /*1710*/  UMOV UR4, URZ ;  /* 0x000000ff00047c82 */ /* 0x000fca0008000000 */
.L_x_49:
[----:B0-----:R-:W-:Y:S01]  /*1720*/  MOV R20, UR8 ;  /* 0x0000000800147c02 */ /* 0x001fe20008000f00 */
        /* <DEDUP_REMOVED lines=36> */
[----:B------:R-:W-:Y:S01]  /*1970*/  @P3 IMAD.MOV.U32 R4, RZ, RZ, R5 ;  /* 0x000000ffff043224 */ /* 0x000fe200078e0005 */
[C---:B------:R-:W-:Y:S01]  /*1980*/  ISETP.EQ.AND P3, PT, R11.reuse, -0x4, PT ;  /* 0xfffffffc0b00780c */ /* 0x040fe20003f62270 */
[--C-:B------:R-:W-:Y:S01]  /*1990*/  @P4 IMAD.MOV.U32 R4, RZ, RZ, R14.reuse ;  /* 0x000000ffff044224 */ /* 0x100fe200078e000e */
[----:B------:R-:W-:Y:S01]  /*19a0*/  @P4 MOV R10, R5 ;  /* 0x00000005000a4202 */ /* 0x000fe20000000f00 */
[----:B------:R-:W-:Y:S01]  /*19b0*/  @P2 IMAD.MOV.U32 R10, RZ, RZ, R14 ;  /* 0x000000ffff0a2224 */ /* 0x000fe200078e000e */
[----:B------:R-:W-:Y:S01]  /*19c0*/  ISETP.EQ.AND P4, PT, R11, 0x4, PT ;  /* 0x000000040b00780c */ /* 0x000fe20003f82270 */
[----:B------:R-:W-:Y:S01]  /*19d0*/  @P2 IMAD.MOV.U32 R4, RZ, RZ, R15 ;  /* 0x000000ffff042224 */ /* 0x000fe200078e000f */
[----:B------:R-:W-:Y:S01]  /*19e0*/  @P1 MOV R10, R15 ;  /* 0x0000000f000a1202 */ /* 0x000fe20000000f00 */
[--C-:B------:R-:W-:Y:S02]  /*19f0*/  @P1 IMAD.MOV.U32 R4, RZ, RZ, R16.reuse ;  /* 0x000000ffff041224 */ /* 0x100fe400078e0010 */
[----:B------:R-:W-:-:S02]  /*1a00*/  @P0 IMAD.MOV.U32 R10, RZ, RZ, R16 ;  /* 0x000000ffff0a0224 */ /* 0x000fc400078e0010 */
[----:B------:R-:W-:Y:S02]  /*1a10*/  @P0 IMAD.MOV.U32 R4, RZ, RZ, R17 ;  /* 0x000000ffff040224 */ /* 0x000fe400078e0011 */
[----:B------:R-:W-:Y:S01]  /*1a20*/  @P3 MOV R10, R17 ;  /* 0x00000011000a3202 */ /* 0x000fe20000000f00 */
[--C-:B------:R-:W-:Y:S02]  /*1a30*/  @P3 IMAD.MOV.U32 R4, RZ, RZ, R18.reuse ;  /* 0x000000ffff043224 */ /* 0x100fe400078e0012 */
[----:B------:R-:W-:Y:S01]  /*1a40*/  @P5 IMAD.MOV.U32 R10, RZ, RZ, R18 ;  /* 0x000000ffff0a5224 */ /* 0x000fe200078e0012 */
[----:B------:R-:W-:Y:S01]  /*1a50*/  @P4 MOV R10, R13 ;  /* 0x0000000d000a4202 */ /* 0x000fe20000000f00 */
[----:B------:R-:W-:Y:S01]  /*1a60*/  @P5 IMAD.MOV.U32 R4, RZ, RZ, R13 ;  /* 0x000000ffff045224 */ /* 0x000fe200078e000d */
[----:B------:R-:W-:Y:S06]  /*1a70*/  @!P6 BRA `(.L_x_51) ;  /* 0x000000000028e947 */ /* 0x000fec0003800000 */
[----:B------:R-:W-:Y:S02]  /*1a80*/  @P1 IMAD.MOV.U32 R5, RZ, RZ, R14 ;  /* 0x000000ffff051224 */ /* 0x000fe400078e000e */
[----:B------:R-:W-:Y:S01]  /*1a90*/  @P0 IMAD.MOV.U32 R5, RZ, RZ, R15 ;  /* 0x000000ffff050224 */ /* 0x000fe200078e000f */
[----:B------:R-:W-:Y:S01]  /*1aa0*/  ISETP.EQ.AND P0, PT, R11, 0x8, PT ;  /* 0x000000080b00780c */ /* 0x000fe20003f02270 */
[----:B------:R-:W-:Y:S01]  /*1ab0*/  @P3 IMAD.MOV.U32 R5, RZ, RZ, R16 ;  /* 0x000000ffff053224 */ /* 0x000fe200078e0010 */
[----:B------:R-:W-:Y:S01]  /*1ac0*/  @P5 MOV R5, R17 ;  /* 0x0000001100055202 */ /* 0x000fe20000000f00 */
[----:B------:R-:W-:Y:S01]  /*1ad0*/  @P4 IMAD.MOV.U32 R5, RZ, RZ, R18 ;  /* 0x000000ffff054224 */ /* 0x000fe200078e0012 */
[----:B------:R-:W-:-:S04]  /*1ae0*/  LOP3.LUT R11, R8, 0x1f, RZ, 0xc0, !PT ;  /* 0x0000001f080b7812 */ /* 0x000fc800078ec0ff */
[----:B------:R-:W-:-:S05]  /*1af0*/  SHF.L.W.U32.HI R4, R10, R11, R4 ;  /* 0x0000000b0a047219 */ /* 0x000fca0000010e04 */
[----:B------:R-:W-:-:S05]  /*1b00*/  @P0 IMAD.MOV.U32 R5, RZ, RZ, R13 ;  /* 0x000000ffff050224 */ /* 0x000fca00078e000d */
[----:B------:R-:W-:-:S07]  /*1b10*/  SHF.L.W.U32.HI R10, R5, R11, R10 ;  /* 0x0000000b050a7219 */ /* 0x000fce0000010e0a */
.L_x_51:
[----:B------:R-:W-:Y:S05]  /*1b20*/  BSYNC.RECONVERGENT B1 ;  /* 0x0000000000017941 */ /* 0x000fea0003800200 */
.L_x_50:
[C---:B------:R-:W-:Y:S01]  /*1b30*/  SHF.L.W.U32.HI R5, R10.reuse, 0x2, R4 ;  /* 0x000000020a057819 */ /* 0x040fe20000010e04 */
[----:B------:R-:W-:Y:S01]  /*1b40*/  IMAD.SHL.U32 R10, R10, 0x4, RZ ;  /* 0x000000040a0a7824 */ /* 0x000fe200078e00ff */
[----:B------:R-:W-:Y:S01]  /*1b50*/  UMOV UR4, 0x54442d19 ;  /* 0x54442d1900047882 */ /* 0x000fe20000000000 */
[----:B------:R-:W-:Y:S01]  /*1b60*/  UMOV UR5, 0x3bf921fb ;  /* 0x3bf921fb00057882 */ /* 0x000fe20000000000 */
[----:B------:R-:W-:Y:S02]  /*1b70*/  SHF.R.S32.HI R8, RZ, 0x1f, R5 ;  /* 0x0000001fff087819 */ /* 0x000fe40000011405 */
[----:B------:R-:W-:Y:S02]  /*1b80*/  ISETP.GE.AND P0, PT, R0, RZ, PT ;  /* 0x000000ff0000720c */ /* 0x000fe40003f06270 */
[C---:B------:R-:W-:Y:S02]  /*1b90*/  LOP3.LUT R12, R8.reuse, R10, RZ, 0x3c, !PT ;  /* 0x0000000a080c7212 */ /* 0x040fe400078e3cff */
[----:B------:R-:W-:-:S02]  /*1ba0*/  LOP3.LUT R13, R8, R5, RZ, 0x3c, !PT ;  /* 0x00000005080d7212 */ /* 0x000fc400078e3cff */
[----:B------:R-:W-:Y:S02]  /*1bb0*/  SHF.R.U32.HI R4, RZ, 0x1e, R4 ;  /* 0x0000001eff047819 */ /* 0x000fe40000011604 */
[----:B------:R-:W0:Y:S01]  /*1bc0*/  I2F.F64.S64 R10, R12 ;  /* 0x0000000c000a7312 */ /* 0x000e220000301c00 */
[C---:B------:R-:W-:Y:S02]  /*1bd0*/  LOP3.LUT R0, R5.reuse, R0, RZ, 0x3c, !PT ;  /* 0x0000000005007212 */ /* 0x040fe400078e3cff */
[----:B------:R-:W-:Y:S02]  /*1be0*/  LEA.HI R4, R5, R4, RZ, 0x1 ;  /* 0x0000000405047211 */ /* 0x000fe400078f08ff */
[----:B------:R-:W-:Y:S02]  /*1bf0*/  ISETP.GE.AND P1, PT, R0, RZ, PT ;  /* 0x000000ff0000720c */ /* 0x000fe40003f26270 */
[----:B------:R-:W-:-:S05]  /*1c00*/  IADD3 R0, PT, PT, -R4, RZ, RZ ;  /* 0x000000ff04007210 */ /* 0x000fca0007ffe1ff */
[----:B------:R-:W-:Y:S01]  /*1c10*/  @!P0 IMAD.MOV.U32 R4, RZ, RZ, R0 ;  /* 0x000000ffff048224 */ /* 0x000fe200078e0000 */
[----:B0-----:R-:W-:-:S10]  /*1c20*/  DMUL R10, R10, UR4 ;  /* 0x000000040a0a7c28 */ /* 0x001fd40008000000 */
[----:B------:R-:W0:Y:S02]  /*1c30*/  F2F.F32.F64 R10, R10 ;  /* 0x0000000a000a7310 */ /* 0x000e240000301000 */
[----:B0-----:R-:W-:-:S07]  /*1c40*/  FSEL R8, -R10, R10, !P1 ;  /* 0x0000000a0a087208 */ /* 0x001fce0004800100 */
.L_x_48:
[----:B------:R-:W-:Y:S05]  /*1c50*/  BSYNC.RECONVERGENT B0 ;  /* 0x0000000000007941 */ /* 0x000fea0003800200 */
.L_x_47:
[----:B------:R-:W-:Y:S01]  /*1c60*/  FMUL R5, R8, R8 ;  /* 0x0000000808057220 */ /* 0x000fe20000400000 */
[C---:B------:R-:W-:Y:S01]  /*1c70*/  LOP3.LUT R0, R4.reuse, 0x1, RZ, 0xc0, !PT ;  /* 0x0000000104007812 */ /* 0x040fe200078ec0ff */
[----:B------:R-:W-:Y:S01]  /*1c80*/  VIADD R4, R4, 0x1 ;  /* 0x0000000104047836 */ /* 0x000fe20000000000 */
[----:B------:R-:W-:Y:S01]  /*1c90*/  BSSY.RECONVERGENT B0, `(.L_x_52) ;  /* 0x0000024000007945 */ /* 0x000fe20003800200 */
[----:B------:R-:W-:Y:S01]  /*1ca0*/  FFMA R6, R5, R6, -0.0013887860113754868507 ;  /* 0xbab607ed05067423 */ /* 0x000fe20000000006 */
[----:B------:R-:W-:Y:S02]  /*1cb0*/  ISETP.NE.U32.AND P0, PT, R0, 0x1, PT ;  /* 0x000000010000780c */ /* 0x000fe40003f05070 */
[----:B------:R-:W-:Y:S02]  /*1cc0*/  LOP3.LUT P1, RZ, R4, 0x2, RZ, 0xc0, !PT ;  /* 0x0000000204ff7812 */ /* 0x000fe4000782c0ff */
[----:B------:R-:W-:Y:S02]  /*1cd0*/  FSEL R10, R7, 0.041666727513074874878, !P0 ;  /* 0x3d2aaabb070a7808 */ /* 0x000fe40004000000 */
[----:B------:R-:W-:-:S02]  /*1ce0*/  FSEL R6, R6, -0.00019574658654164522886, P0 ;  /* 0xb94d415306067808 */ /* 0x000fc40000000000 */
[----:B------:R-:W-:Y:S02]  /*1cf0*/  FSEL R0, R8, 1, !P0 ;  /* 0x3f80000008007808 */ /* 0x000fe40004000000 */
[----:B------:R-:W-:Y:S01]  /*1d00*/  FSEL R9, -R9, -0.4999999701976776123, !P0 ;  /* 0xbeffffff09097808 */ /* 0x000fe20004000100 */
[C---:B------:R-:W-:Y:S02]  /*1d10*/  FFMA R6, R5.reuse, R6, R10 ;  /* 0x0000000605067223 */ /* 0x040fe4000000000a */
[C---:B------:R-:W-:Y:S02]  /*1d20*/  FFMA R7, R5.reuse, R0, RZ ;  /* 0x0000000005077223 */ /* 0x040fe400000000ff */
[----:B------:R-:W-:Y:S01]  /*1d30*/  FFMA R6, R5, R6, R9 ;  /* 0x0000000605067223 */ /* 0x000fe20000000009 */
[----:B------:R-:W-:-:S03]  /*1d40*/  IMAD.MOV.U32 R5, RZ, RZ, 0x3bbb989d ;  /* 0x3bbb989dff057424 */ /* 0x000fc600078e00ff */
[----:B------:R-:W-:-:S04]  /*1d50*/  FFMA R7, R7, R6, R0 ;  /* 0x0000000607077223 */ /* 0x000fc80000000000 */
[----:B------:R-:W-:-:S04]  /*1d60*/  @P1 FADD R7, RZ, -R7 ;  /* 0x80000007ff071221 */ /* 0x000fc80000000000 */
[----:B------:R-:W-:Y:S01]  /*1d70*/  FFMA R2, R7, 0.61803400516510009766, R2 ;  /* 0x3f1e377a07027823 */ /* 0x000fe20000000002 */
[----:B------:R-:W-:-:S03]  /*1d80*/  MOV R7, 0x437c0000 ;  /* 0x437c000000077802 */ /* 0x000fc60000000f00 */
[----:B------:R-:W-:-:S04]  /*1d90*/  FMUL R2, R2, -1.6180340051651000977 ;  /* 0xbfcf1bbd02027820 */ /* 0x000fc80000400000 */
[----:B------:R-:W-:-:S04]  /*1da0*/  FFMA.SAT R0, R2, R5, 0.5 ;  /* 0x3f00000002007423 */ /* 0x000fc80000002005 */
[----:B------:R-:W-:-:S04]  /*1db0*/  FFMA.RM R0, R0, R7, 12582913 ;  /* 0x4b40000100007423 */ /* 0x000fc80000004007 */
[C---:B------:R-:W-:Y:S01]  /*1dc0*/  FADD R5, R0.reuse, -12583039 ;  /* 0xcb40007f00057421 */ /* 0x040fe20000000000 */
[----:B------:R-:W-:-:S03]  /*1dd0*/  IMAD.SHL.U32 R0, R0, 0x800000, RZ ;  /* 0x0080000000007824 */ /* 0x000fc600078e00ff */
[----:B------:R-:W-:-:S04]  /*1de0*/  FFMA R5, R2, 1.4426950216293334961, -R5 ;  /* 0x3fb8aa3b02057823 */ /* 0x000fc80000000805 */
[----:B------:R-:W-:-:S06]  /*1df0*/  FFMA R5, R2, 1.925963033500011079e-08, R5 ;  /* 0x32a5706002057823 */ /* 0x000fcc0000000005 */
[----:B------:R-:W0:Y:S02]  /*1e00*/  MUFU.EX2 R5, R5 ;  /* 0x0000000500057308 */ /* 0x000e240000000800 */
[----:B0-----:R-:W-:-:S04]  /*1e10*/  FFMA R2, R0, R5, 1 ;  /* 0x3f80000000027423 */ /* 0x001fc80000000005 */
[----:B------:R-:W-:-:S05]  /*1e20*/  VIADD R0, R2, 0x1800000 ;  /* 0x0180000002007836 */ /* 0x000fca0000000000 */
[----:B------:R-:W-:-:S04]  /*1e30*/  LOP3.LUT R0, R0, 0x7f800000, RZ, 0xc0, !PT ;  /* 0x7f80000000007812 */ /* 0x000fc800078ec0ff */
[----:B------:R-:W-:-:S13]  /*1e40*/  ISETP.GT.U32.AND P0, PT, R0, 0x1ffffff, PT ;  /* 0x01ffffff0000780c */ /* 0x000fda0003f04070 */
[----:B------:R-:W-:Y:S05]  /*1e50*/  @P0 BRA `(.L_x_53) ;  /* 0x00000000000c0947 */ /* 0x000fea0003800000 */
[----:B------:R-:W-:-:S07]  /*1e60*/  MOV R4, 0x1e80 ;  /* 0x00001e8000047802 */ /* 0x000fce0000000f00 */
[----:B------:R-:W-:Y:S05]  /*1e70*/  CALL.REL.NOINC `($__internal_2_$__cuda_sm20_rcp_rn_f32_slowpath) ;  /* 0x0000000000287944 */ /* 0x000fea0003c00000 */
[----:B------:R-:W-:Y:S05]  /*1e80*/  BRA `(.L_x_54) ;  /* 0x0000000000107947 */ /* 0x000fea0003800000 */
.L_x_53:
[----:B------:R-:W0:Y:S02]  /*1e90*/  MUFU.RCP R7, R2 ;  /* 0x0000000200077308 */ /* 0x000e240000001000 */
[----:B0-----:R-:W-:-:S04]  /*1ea0*/  FFMA R0, R2, R7, -1 ;  /* 0xbf80000002007423 */ /* 0x001fc80000000007 */
[----:B------:R-:W-:-:S04]  /*1eb0*/  FADD.FTZ R0, -R0, -RZ ;  /* 0x800000ff00007221 */ /* 0x000fc80000010100 */
[----:B------:R-:W-:-:S07]  /*1ec0*/  FFMA R7, R7, R0, R7 ;  /* 0x0000000007077223 */ /* 0x000fce0000000007 */
.L_x_54:
[----:B------:R-:W-:Y:S05]  /*1ed0*/  BSYNC.RECONVERGENT B0 ;  /* 0x0000000000007941 */ /* 0x000fea0003800200 */
.L_x_52:
[----:B------:R-:W0:Y:S02]  /*1ee0*/  LDC.64 R4, c[0x0][0x388] ;  /* 0x0000e200ff047b82 */ /* 0x000e240000000a00 */
[----:B0-----:R-:W-:-:S05]  /*1ef0*/  IMAD.WIDE R2, R3, 0x4, R4 ;  /* 0x0000000403027825 */ /* 0x001fca00078e0204 */
[----:B------:R-:W-:Y:S01]  /*1f00*/  STG.E desc[UR6][R2.64], R7 ;  /* 0x0000000702007986 */ /* 0x000fe2000c101906 */
[----:B------:R-:W-:Y:S05]  /*1f10*/  EXIT ;  /* 0x000000000000794d */ /* 0x000fea0003800000 */
        .weak           $__internal_2_$__cuda_sm20_rcp_rn_f32_slowpath
        .type           $__internal_2_$__cuda_sm20_rcp_rn_f32_slowpath,@function
        .size           $__internal_2_$__cuda_sm20_rcp_rn_f32_slowpath,(.L_x_137 - $__internal_2_$__cuda_sm20_rcp_rn_f32_slowpath)
$__internal_2_$__cuda_sm20_rcp_rn_f32_slowpath:
[----:B------:R-:W-:Y:S01]  /*1f20*/  IMAD.SHL.U32 R0, R2, 0x2, RZ ;  /* 0x0000000202007824 */ /* 0x000fe200078e00ff */
[----:B------:R-:W-:Y:S04]  /*1f30*/  BSSY.RECONVERGENT B1, `(.L_x_55) ;  /* 0x0000031000017945 */ /* 0x000fe80003800200 */
[----:B------:R-:W-:Y:S02]  /*1f40*/  SHF.R.U32.HI R9, RZ, 0x18, R0 ;  /* 0x00000018ff097819 */ /* 0x000fe40000011600 */
[----:B------:R-:W-:Y:S02]  /*1f50*/  MOV R0, R2 ;  /* 0x0000000200007202 */ /* 0x000fe40000000f00 */
[----:B------:R-:W-:-:S13]  /*1f60*/  ISETP.NE.U32.AND P0, PT, R9, RZ, PT ;  /* 0x000000ff0900720c */ /* 0x000fda0003f05070 */
[----:B------:R-:W-:Y:S05]  /*1f70*/  @P0 BRA `(.L_x_56) ;  /* 0x0000000000280947 */ /* 0x000fea0003800000 */
[----:B------:R-:W-:-:S05]  /*1f80*/  IMAD.SHL.U32 R2, R0, 0x2, RZ ;  /* 0x0000000200027824 */ /* 0x000fca00078e00ff */
[----:B------:R-:W-:-:S13]  /*1f90*/  ISETP.NE.AND P0, PT, R2, RZ, PT ;  /* 0x000000ff0200720c */ /* 0x000fda0003f05270 */
[----:B------:R-:W-:Y:S01]  /*1fa0*/  @P0 FFMA R6, R0, 1.84467440737095516160e+19, RZ ;  /* 0x5f80000000060823 */ /* 0x000fe200000000ff */
[----:B------:R-:W-:Y:S08]  /*1fb0*/  @!P0 MUFU.RCP R5, R0 ;  /* 0x0000000000058308 */ /* 0x000ff00000001000 */
[----:B------:R-:W0:Y:S02]  /*1fc0*/  @P0 MUFU.RCP R7, R6 ;  /* 0x0000000600070308 */ /* 0x000e240000001000 */
[----:B0-----:R-:W-:-:S04]  /*1fd0*/  @P0 FFMA R2, R6, R7, -1 ;  /* 0xbf80000006020423 */ /* 0x001fc80000000007 */
[----:B------:R-:W-:-:S04]  /*1fe0*/  @P0 FADD.FTZ R2, -R2, -RZ ;  /* 0x800000ff02020221 */ /* 0x000fc80000010100 */
[----:B------:R-:W-:-:S04]  /*1ff0*/  @P0 FFMA R2, R7, R2, R7 ;  /* 0x0000000207020223 */ /* 0x000fc80000000007 */
[----:B------:R-:W-:Y:S01]  /*2000*/  @P0 FFMA R5, R2, 1.84467440737095516160e+19, RZ ;  /* 0x5f80000002050823 */ /* 0x000fe200000000ff */
[----:B------:R-:W-:Y:S06]  /*2010*/  BRA `(.L_x_57) ;  /* 0x0000000000887947 */ /* 0x000fec0003800000 */
.L_x_56:
[----:B------:R-:W-:-:S05]  /*2020*/  VIADD R11, R9, 0xffffff03 ;  /* 0xffffff03090b7836 */ /* 0x000fca0000000000 */
[----:B------:R-:W-:-:S13]  /*2030*/  ISETP.GT.U32.AND P0, PT, R11, 0x1, PT ;  /* 0x000000010b00780c */ /* 0x000fda0003f04070 */
[----:B------:R-:W-:Y:S05]  /*2040*/  @P0 BRA `(.L_x_58) ;  /* 0x0000000000780947 */ /* 0x000fea0003800000 */
[----:B------:R-:W-:Y:S01]  /*2050*/  LOP3.LUT R2, R0, 0x7fffff, RZ, 0xc0, !PT ;  /* 0x007fffff00027812 */ /* 0x000fe200078ec0ff */
[----:B------:R-:W-:-:S03]  /*2060*/  IMAD.MOV.U32 R8, RZ, RZ, 0x3 ;  /* 0x00000003ff087424 */ /* 0x000fc600078e00ff */
[----:B------:R-:W-:Y:S02]  /*2070*/  LOP3.LUT R2, R2, 0x3f800000, RZ, 0xfc, !PT ;  /* 0x3f80000002027812 */ /* 0x000fe400078efcff */
[----:B------:R-:W-:Y:S02]  /*2080*/  SHF.L.U32 R8, R8, R11, RZ ;  /* 0x0000000b08087219 */ /* 0x000fe400000006ff */
[----:B------:R-:W0:Y:S02]  /*2090*/  MUFU.RCP R5, R2 ;  /* 0x0000000200057308 */ /* 0x000e240000001000 */
[----:B0-----:R-:W-:-:S04]  /*20a0*/  FFMA R6, R2, R5, -1 ;  /* 0xbf80000002067423 */ /* 0x001fc80000000005 */
[----:B------:R-:W-:-:S04]  /*20b0*/  FADD.FTZ R6, -R6, -RZ ;  /* 0x800000ff06067221 */ /* 0x000fc80000010100 */
[CCC-:B------:R-:W-:Y:S01]  /*20c0*/  FFMA.RM R7, R5.reuse, R6.reuse, R5.reuse ;  /* 0x0000000605077223 */ /* 0x1c0fe20000004005 */
[----:B------:R-:W-:-:S04]  /*20d0*/  FFMA.RP R6, R5, R6, R5 ;  /* 0x0000000605067223 */ /* 0x000fc80000008005 */
[C---:B------:R-:W-:Y:S02]  /*20e0*/  LOP3.LUT R5, R7.reuse, 0x7fffff, RZ, 0xc0, !PT ;  /* 0x007fffff07057812 */ /* 0x040fe400078ec0ff */
[----:B------:R-:W-:Y:S02]  /*20f0*/  FSETP.NEU.FTZ.AND P0, PT, R7, R6, PT ;  /* 0x000000060700720b */ /* 0x000fe40003f1d000 */
[----:B------:R-:W-:Y:S02]  /*2100*/  LOP3.LUT R5, R5, 0x800000, RZ, 0xfc, !PT ;  /* 0x0080000005057812 */ /* 0x000fe400078efcff */
[----:B------:R-:W-:Y:S02]  /*2110*/  SEL R6, RZ, 0xffffffff, !P0 ;  /* 0xffffffffff067807 */ /* 0x000fe40004000000 */
[----:B------:R-:W-:Y:S02]  /*2120*/  LOP3.LUT R8, R8, R5, RZ, 0xc0, !PT ;  /* 0x0000000508087212 */ /* 0x000fe400078ec0ff */
[----:B------:R-:W-:-:S02]  /*2130*/  IADD3 R6, PT, PT, -R6, RZ, RZ ;  /* 0x000000ff06067210 */ /* 0x000fc40007ffe1ff */
[-C--:B------:R-:W-:Y:S02]  /*2140*/  SHF.R.U32.HI R8, RZ, R11.reuse, R8 ;  /* 0x0000000bff087219 */ /* 0x080fe40000011608 */
[----:B------:R-:W-:Y:S02]  /*2150*/  LOP3.LUT P1, RZ, R6, R11, R5, 0xf8, !PT ;  /* 0x0000000b06ff7212 */ /* 0x000fe4000782f805 */
[C---:B------:R-:W-:Y:S02]  /*2160*/  LOP3.LUT P0, RZ, R8.reuse, 0x1, RZ, 0xc0, !PT ;  /* 0x0000000108ff7812 */ /* 0x040fe4000780c0ff */
[----:B------:R-:W-:-:S04]  /*2170*/  LOP3.LUT P2, RZ, R8, 0x2, RZ, 0xc0, !PT ;  /* 0x0000000208ff7812 */ /* 0x000fc8000784c0ff */
[----:B------:R-:W-:Y:S02]  /*2180*/  PLOP3.LUT P0, PT, P0, P1, P2, 0xe0, 0x0 ;  /* 0x000000000000781c */ /* 0x000fe40000703c20 */
[----:B------:R-:W-:Y:S02]  /*2190*/  LOP3.LUT P1, RZ, R0, 0x7fffff, RZ, 0xc0, !PT ;  /* 0x007fffff00ff7812 */ /* 0x000fe4000782c0ff */
[----:B------:R-:W-:-:S05]  /*21a0*/  SEL R2, RZ, 0x1, !P0 ;  /* 0x00000001ff027807 */ /* 0x000fca0004000000 */
[----:B------:R-:W-:-:S05]  /*21b0*/  IMAD.MOV R2, RZ, RZ, -R2 ;  /* 0x000000ffff027224 */ /* 0x000fca00078e0a02 */
[----:B------:R-:W-:Y:S01]  /*21c0*/  ISETP.GE.AND P0, PT, R2, RZ, PT ;  /* 0x000000ff0200720c */ /* 0x000fe20003f06270 */
[----:B------:R-:W-:-:S05]  /*21d0*/  VIADD R2, R9, 0xffffff04 ;  /* 0xffffff0409027836 */ /* 0x000fca0000000000 */
[----:B------:R-:W-:-:S07]  /*21e0*/  SHF.R.U32.HI R5, RZ, R2, R5 ;  /* 0x00000002ff057219 */ /* 0x000fce0000011605 */
[----:B------:R-:W-:-:S05]  /*21f0*/  @!P0 VIADD R5, R5, 0x1 ;  /* 0x0000000105058836 */ /* 0x000fca0000000000 */
[----:B------:R-:W-:-:S04]  /*2200*/  @!P1 SHF.L.U32 R5, R5, 0x1, RZ ;  /* 0x0000000105059819 */ /* 0x000fc800000006ff */
[----:B------:R-:W-:Y:S01]  /*2210*/  LOP3.LUT R5, R5, 0x80000000, R0, 0xf8, !PT ;  /* 0x8000000005057812 */ /* 0x000fe200078ef800 */
[----:B------:R-:W-:Y:S06]  /*2220*/  BRA `(.L_x_57) ;  /* 0x0000000000047947 */ /* 0x000fec0003800000 */
.L_x_58:
[----:B------:R0:W1:Y:S02]  /*2230*/  MUFU.RCP R5, R0 ;  /* 0x0000000000057308 */ /* 0x0000640000001000 */
.L_x_57:
[----:B------:R-:W-:Y:S05]  /*2240*/  BSYNC.RECONVERGENT B1 ;  /* 0x0000000000017941 */ /* 0x000fea0003800200 */
.L_x_55:
[----:B-1----:R-:W-:Y:S02]  /*2250*/  IMAD.MOV.U32 R7, RZ, RZ, R5 ;  /* 0x000000ffff077224 */ /* 0x002fe400078e0005 */
[----:B------:R-:W-:-:S04]  /*2260*/  IMAD.MOV.U32 R5, RZ, RZ, 0x0 ;  /* 0x00000000ff057424 */ /* 0x000fc800078e00ff */
[----:B0-----:R-:W-:Y:S05]  /*2270*/  RET.REL.NODEC R4 `(quantum_evolution_kernel) ;  /* 0xffffffdc04607950 */ /* 0x001fea0003c3ffff */
.L_x_59:
        /* <DEDUP_REMOVED lines=16> */
.L_x_137:


//--------------------- .text.holographic_interference_kernel --------------------------
	.section	.text.holographic_interference_kernel,"ax",@progbits
	.align	128
        .global         holographic_interference_kernel
        .type           holographic_interference_kernel,@function
        .size           holographic_interference_kernel,(.L_x_138 - holographic_interference_kernel)
        .other          holographic_interference_kernel,@"STO_CUDA_ENTRY STV_DEFAULT"
holographic_interference_kernel:
.text.holographic_interference_kernel:
        /* <DEDUP_REMOVED lines=9> */
[----:B------:R-:W0:Y:S01]  /*0090*/  LDC.64 R2, c[0x0][0x380] ;  /* 0x0000e000ff027b82 */ /* 0x000e220000000a00 */
[----:B------:R-:W1:Y:S07]  /*00a0*/  LDCU.64 UR6, c[0x0][0x358] ;  /* 0x00006b00ff0677ac */ /* 0x000e6e0008000a00 */
[----:B------:R-:W2:Y:S01]  /*00b0*/  LDC.64 R4, c[0x0][0x388] ;  /* 0x0000e200ff047b82 */ /* 0x000ea20000000a00 */
[----:B0-----:R-:W-:-:S06]  /*00c0*/  IMAD.WIDE R2, R6, 0x4, R2 ;  /* 0x0000000406027825 */ /* 0x001fcc00078e0202 */
[----:B-1----:R-:W3:Y:S01]  /*00d0*/  LDG.E.CONSTANT R2, desc[UR6][R2.64] ;  /* 0x0000000602027981 */ /* 0x002ee2000c1e9900 */
[----:B--2---:R-:W-:-:S05]  /*00e0*/  IMAD.WIDE R4, R6, 0x4, R4 ;  /* 0x0000000406047825 */ /* 0x004fca00078e0204 */
[----:B------:R0:W5:Y:S01]  /*00f0*/  LDG.E.CONSTANT R7, desc[UR6][R4.64] ;  /* 0x0000000604077981 */ /* 0x000162000c1e9900 */
[----:B------:R-:W-:Y:S01]  /*0100*/  BSSY.RECONVERGENT B0, `(.L_x_60) ;  /* 0x0000043000007945 */ /* 0x000fe20003800200 */
[----:B---3--:R-:W-:-:S04]  /*0110*/  FMUL R13, R2, 3.1415927410125732422 ;  /* 0x40490fdb020d7820 */ /* 0x008fc80000400000 */
[C---:B------:R-:W-:Y:S01]  /*0120*/  FMUL R0, R13.reuse, 0.63661974668502807617 ;  /* 0x3f22f9830d007820 */ /* 0x040fe20000400000 */
[----:B------:R-:W-:-:S05]  /*0130*/  FSETP.GE.AND P0, PT, |R13|, 105615, PT ;  /* 0x47ce47800d00780b */ /* 0x000fca0003f06200 */
[----:B------:R-:W1:Y:S02]  /*0140*/  F2I.NTZ R0, R0 ;  /* 0x0000000000007305 */ /* 0x000e640000203100 */
[----:B-1----:R-:W-:Y:S01]  /*0150*/  I2FP.F32.S32 R10, R0 ;  /* 0x00000000000a7245 */ /* 0x002fe20000201400 */
[----:B------:R-:W-:-:S04]  /*0160*/  IMAD.MOV.U32 R12, RZ, RZ, R0 ;  /* 0x000000ffff0c7224 */ /* 0x000fc800078e0000 */
[----:B------:R-:W-:-:S04]  /*0170*/  FFMA R9, R10, -1.5707962512969970703, R13 ;  /* 0xbfc90fda0a097823 */ /* 0x000fc8000000000d */
[----:B------:R-:W-:-:S04]  /*0180*/  FFMA R9, R10, -7.5497894158615963534e-08, R9 ;  /* 0xb3a221680a097823 */ /* 0x000fc80000000009 */
[----:B------:R-:W-:-:S04]  /*0190*/  FFMA R10, R10, -5.3903029534742383927e-15, R9 ;  /* 0xa7c234c50a0a7823 */ /* 0x000fc80000000009 */
[----:B------:R-:W-:Y:S01]  /*01a0*/  IMAD.MOV.U32 R2, RZ, RZ, R10 ;  /* 0x000000ffff027224 */ /* 0x000fe200078e000a */
[----:B0-----:R-:W-:Y:S06]  /*01b0*/  @!P0 BRA `(.L_x_61) ;  /* 0x0000000000dc8947 */ /* 0x001fec0003800000 */
        /* <DEDUP_REMOVED lines=11> */
.L_x_62:
[----:B0-----:R-:W-:Y:S02]  /*0270*/  IMAD.U32 R8, RZ, RZ, UR8 ;  /* 0x00000008ff087e24 */ /* 0x001fe4000f8e00ff */
        /* <DEDUP_REMOVED lines=28> */
[C-C-:B------:R-:W-:Y:S01]  /*0440*/  SHF.L.W.U32.HI R0, R2.reuse, 0x2, R3.reuse ;  /* 0x0000000202007819 */ /* 0x140fe20000010e03 */
[----:B------:R-:W-:Y:S01]  /*0450*/  IMAD.SHL.U32 R2, R2, 0x4, RZ ;  /* 0x0000000402027824 */ /* 0x000fe200078e00ff */
[----:B------:R-:W-:Y:S02]  /*0460*/  SHF.R.U32.HI R3, RZ, 0x1e, R3 ;  /* 0x0000001eff037819 */ /* 0x000fe40000011603 */
[----:B------:R-:W-:-:S04]  /*0470*/  SHF.R.S32.HI R5, RZ, 0x1f, R0 ;  /* 0x0000001fff057819 */ /* 0x000fc80000011400 */
[C---:B------:R-:W-:Y:S02]  /*0480*/  LOP3.LUT R8, R5.reuse, R2, RZ, 0x3c, !PT ;  /* 0x0000000205087212 */ /* 0x040fe400078e3cff */
[----:B------:R-:W-:Y:S02]  /*0490*/  LOP3.LUT R9, R5, R0, RZ, 0x3c, !PT ;  /* 0x0000000005097212 */ /* 0x000fe400078e3cff */
[C---:B------:R-:W-:Y:S02]  /*04a0*/  LOP3.LUT R2, R0.reuse, R13, RZ, 0x3c, !PT ;  /* 0x0000000d00027212 */ /* 0x040fe400078e3cff */
[----:B------:R-:W-:Y:S02]  /*04b0*/  LEA.HI R0, R0, R3, RZ, 0x1 ;  /* 0x0000000300007211 */ /* 0x000fe400078f08ff */
[----:B------:R-:W0:Y:S01]  /*04c0*/  I2F.F64.S64 R8, R8 ;  /* 0x0000000800087312 */ /* 0x000e220000301c00 */
[----:B------:R-:W-:Y:S02]  /*04d0*/  ISETP.GE.AND P2, PT, R2, RZ, PT ;  /* 0x000000ff0200720c */ /* 0x000fe40003f46270 */
[----:B------:R-:W-:-:S04]  /*04e0*/  IMAD.MOV R2, RZ, RZ, -R0 ;  /* 0x000000ffff027224 */ /* 0x000fc800078e0a00 */
[----:B------:R-:W-:Y:S01]  /*04f0*/  @!P1 IMAD.MOV.U32 R0, RZ, RZ, R2 ;  /* 0x000000ffff009224 */ /* 0x000fe200078e0002 */
[----:B0-----:R-:W-:-:S10]  /*0500*/  DMUL R4, R8, UR4 ;  /* 0x0000000408047c28 */ /* 0x001fd40008000000 */
[----:B------:R-:W0:Y:S02]  /*0510*/  F2F.F32.F64 R4, R4 ;  /* 0x0000000400047310 */ /* 0x000e240000301000 */
[----:B0-----:R-:W-:-:S07]  /*0520*/  FSEL R2, -R4, R4, !P2 ;  /* 0x0000000404027208 */ /* 0x001fce0005000100 */
.L_x_61:
[----:B------:R-:W-:Y:S05]  /*0530*/  BSYNC.RECONVERGENT B0 ;  /* 0x0000000000007941 */ /* 0x000fea0003800200 */
.L_x_60:
        /* <DEDUP_REMOVED lines=8> */
[----:B------:R-:W-:Y:S02]  /*05c0*/  BSSY.RECONVERGENT B0, `(.L_x_63) ;  /* 0x0000042000007945 */ /* 0x000fe40003800200 */
[----:B------:R-:W-:-:S02]  /*05d0*/  FSEL R4, R4, -0.00019574658654164522886, !P1 ;  /* 0xb94d415304047808 */ /* 0x000fc40004800000 */
[----:B------:R-:W-:Y:S02]  /*05e0*/  FSEL R8, R8, 0.0083327032625675201416, !P1 ;  /* 0x3c0885e408087808 */ /* 0x000fe40004800000 */
[----:B------:R-:W-:Y:S02]  /*05f0*/  FSEL R0, R2, 1, P1 ;  /* 0x3f80000002007808 */ /* 0x000fe40000800000 */
[----:B------:R-:W-:Y:S01]  /*0600*/  FSEL R11, -R11, -0.16666662693023681641, !P1 ;  /* 0xbe2aaaa80b0b7808 */ /* 0x000fe20004800100 */
[C---:B------:R-:W-:Y:S02]  /*0610*/  FFMA R4, R3.reuse, R4, R8 ;  /* 0x0000000403047223 */ /* 0x040fe40000000008 */
[C---:B------:R-:W-:Y:S02]  /*0620*/  FFMA R5, R3.reuse, R0, RZ ;  /* 0x0000000003057223 */ /* 0x040fe400000000ff */
[----:B------:R-:W-:-:S04]  /*0630*/  FFMA R4, R3, R4, R11 ;  /* 0x0000000403047223 */ /* 0x000fc8000000000b */
[----:B------:R-:W-:-:S04]  /*0640*/  FFMA R5, R5, R4, R0 ;  /* 0x0000000405057223 */ /* 0x000fc80000000000 */
[----:B------:R-:W-:Y:S01]  /*0650*/  @P2 FADD R5, RZ, -R5 ;  /* 0x80000005ff052221 */ /* 0x000fe20000000000 */
[----:B------:R-:W-:Y:S06]  /*0660*/  @!P0 BRA `(.L_x_64) ;  /* 0x0000000000dc8947 */ /* 0x000fec0003800000 */
        /* <DEDUP_REMOVED lines=11> */
.L_x_65:
        /* <DEDUP_REMOVED lines=25> */
[----:B------:R-:W-:Y:S01]  /*08b0*/  UMOV UR5, 0x3bf921fb ;  /* 0x3bf921fb00057882 */ /* 0x000fe20000000000 */
[----:B------:R-:W-:-:S02]  /*08c0*/  ISETP.GE.AND P1, PT, R13, RZ, PT ;  /* 0x000000ff0d00720c */ /* 0x000fc40003f26270 */
[-C--:B--2---:R-:W-:Y:S02]  /*08d0*/  @P0 SHF.L.W.U32.HI R0, R3, R4.reuse, R0 ;  /* 0x0000000403000219 */ /* 0x084fe40000010e00 */
[----:B---3--:R-:W-:-:S04]  /*08e0*/  @P0 SHF.L.W.U32.HI R3, R2, R4, R3 ;  /* 0x0000000402030219 */ /* 0x008fc80000010e03 */
        /* <DEDUP_REMOVED lines=9> */
[----:B------:R-:W-:-:S04]  /*0980*/  LEA.HI R12, R2, R3, RZ, 0x1 ;  /* 0x00000003020c7211 */ /* 0x000fc800078f08ff */
[----:B------:R-:W-:-:S05]  /*0990*/  IADD3 R0, PT, PT, -R12, RZ, RZ ;  /* 0x000000ff0c007210 */ /* 0x000fca0007ffe1ff */
[----:B------:R-:W-:Y:S01]  /*09a0*/  @!P1 IMAD.MOV.U32 R12, RZ, RZ, R0 ;  /* 0x000000ffff0c9224 */ /* 0x000fe200078e0000 */
[----:B-1----:R-:W-:-:S10]  /*09b0*/  DMUL R14, R10, UR4 ;  /* 0x000000040a0e7c28 */ /* 0x002fd40008000000 */
[----:B------:R-:W1:Y:S02]  /*09c0*/  F2F.F32.F64 R14, R14 ;  /* 0x0000000e000e7310 */ /* 0x000e640000301000 */
[----:B01----:R-:W-:-:S07]  /*09d0*/  FSEL R10, -R14, R14, !P0 ;  /* 0x0000000e0e0a7208 */ /* 0x003fce0004000100 */
.L_x_64:
[----:B------:R-:W-:Y:S05]  /*09e0*/  BSYNC.RECONVERGENT B0 ;  /* 0x0000000000007941 */ /* 0x000fea0003800200 */
.L_x_63:
[----:B------:R-:W-:Y:S01]  /*09f0*/  FMUL R2, R10, R10 ;  /* 0x0000000a0a027220 */ /* 0x000fe20000400000 */
[----:B------:R-:W-:Y:S01]  /*0a00*/  LOP3.LUT R0, R12, 0x1, RZ, 0xc0, !PT ;  /* 0x000000010c007812 */ /* 0x000fe200078ec0ff */
[----:B------:R-:W-:Y:S01]  /*0a10*/  IMAD.MOV.U32 R3, RZ, RZ, 0x3c0885e4 ;  /* 0x3c0885e4ff037424 */ /* 0x000fe200078e00ff */
[----:B------:R-:W-:Y:S01]  /*0a20*/  BSSY.RECONVERGENT B0, `(.L_x_66) ;  /* 0x000001d000007945 */ /* 0x000fe20003800200 */
[----:B------:R-:W-:Y:S01]  /*0a30*/  FFMA R9, R2, R9, -0.0013887860113754868507 ;  /* 0xbab607ed02097423 */ /* 0x000fe20000000009 */
[----:B------:R-:W-:Y:S01]  /*0a40*/  ISETP.NE.U32.AND P0, PT, R0, 0x1, PT ;  /* 0x000000010000780c */ /* 0x000fe20003f05070 */
[----:B------:R-:W-:Y:S02]  /*0a50*/  VIADD R12, R12, 0x1 ;  /* 0x000000010c0c7836 */ /* 0x000fe40000000000 */
[----:B------:R-:W-:Y:S01]  /*0a60*/  IMAD.MOV.U32 R4, RZ, RZ, 0x3e2aaaa8 ;  /* 0x3e2aaaa8ff047424 */ /* 0x000fe200078e00ff */
[----:B------:R-:W-:Y:S02]  /*0a70*/  FSEL R9, R9, -0.00019574658654164522886, P0 ;  /* 0xb94d415309097808 */ /* 0x000fe40000000000 */
[----:B------:R-:W-:-:S02]  /*0a80*/  FSEL R3, R3, 0.041666727513074874878, !P0 ;  /* 0x3d2aaabb03037808 */ /* 0x000fc40004000000 */
[----:B------:R-:W-:Y:S02]  /*0a90*/  FSEL R0, R10, 1, !P0 ;  /* 0x3f8000000a007808 */ /* 0x000fe40004000000 */
[----:B------:R-:W-:Y:S01]  /*0aa0*/  LOP3.LUT P1, RZ, R12, 0x2, RZ, 0xc0, !PT ;  /* 0x000000020cff7812 */ /* 0x000fe2000782c0ff */
[----:B------:R-:W-:Y:S01]  /*0ab0*/  FFMA R9, R2, R9, R3 ;  /* 0x0000000902097223 */ /* 0x000fe20000000003 */
[----:B------:R-:W-:Y:S01]  /*0ac0*/  FSEL R4, -R4, -0.4999999701976776123, !P0 ;  /* 0xbeffffff04047808 */ /* 0x000fe20004000100 */
[----:B------:R-:W-:-:S04]  /*0ad0*/  FFMA R3, R2, R0, RZ ;  /* 0x0000000002037223 */ /* 0x000fc800000000ff */
[----:B------:R-:W-:-:S04]  /*0ae0*/  FFMA R2, R2, R9, R4 ;  /* 0x0000000902027223 */ /* 0x000fc80000000004 */
[----:B------:R-:W-:-:S04]  /*0af0*/  FFMA R2, R3, R2, R0 ;  /* 0x0000000203027223 */ /* 0x000fc80000000000 */
[----:B------:R-:W-:-:S05]  /*0b00*/  @P1 FADD R2, RZ, -R2 ;  /* 0x80000002ff021221 */ /* 0x000fca0000000000 */
[----:B------:R-:W-:-:S04]  /*0b10*/  FSETP.GT.AND P2, PT, |R5|, |R2|, PT ;  /* 0x400000020500720b */ /* 0x000fc80003f44200 */
[----:B------:R-:W-:Y:S02]  /*0b20*/  FSEL R3, |R5|, |R2|, P2 ;  /* 0x4000000205037208 */ /* 0x000fe40001000200 */
[----:B------:R-:W-:Y:S02]  /*0b30*/  FSEL R0, |R2|, |R5|, P2 ;  /* 0x4000000502007208 */ /* 0x000fe40001000200 */
[----:B------:R-:W0:Y:S08]  /*0b40*/  MUFU.RCP R4, R3 ;  /* 0x0000000300047308 */ /* 0x000e300000001000 */
[----:B------:R-:W1:Y:S01]  /*0b50*/  FCHK P0, R0, R3 ;  /* 0x0000000300007302 */ /* 0x000e620000000000 */
[----:B0-----:R-:W-:-:S04]  /*0b60*/  FFMA R9, -R3, R4, 1 ;  /* 0x3f80000003097423 */ /* 0x001fc80000000104 */
[----:B------:R-:W-:-:S04]  /*0b70*/  FFMA R9, R4, R9, R4 ;  /* 0x0000000904097223 */ /* 0x000fc80000000004 */
[----:B------:R-:W-:-:S04]  /*0b80*/  FFMA R4, R0, R9, RZ ;  /* 0x0000000900047223 */ /* 0x000fc800000000ff */
[----:B------:R-:W-:-:S04]  /*0b90*/  FFMA R8, -R3, R4, R0 ;  /* 0x0000000403087223 */ /* 0x000fc80000000100 */
[----:B------:R-:W-:Y:S01]  /*0ba0*/  FFMA R4, R9, R8, R4 ;  /* 0x0000000809047223 */ /* 0x000fe20000000004 */
[----:B-1----:R-:W-:Y:S06]  /*0bb0*/  @!P0 BRA `(.L_x_67) ;  /* 0x00000000000c8947 */ /* 0x002fec0003800000 */
[----:B------:R-:W-:-:S07]  /*0bc0*/  MOV R4, 0xbe0 ;  /* 0x00000be000047802 */ /* 0x000fce0000000f00 */
[----:B-----5:R-:W-:Y:S05]  /*0bd0*/  CALL.REL.NOINC `($__internal_3_$__cuda_sm3x_div_rn_noftz_f32_slowpath) ;  /* 0x0000001400407944 */ /* 0x020fea0003c00000 */
[----:B------:R-:W-:-:S07]  /*0be0*/  IMAD.MOV.U32 R4, RZ, RZ, R0 ;  /* 0x000000ffff047224 */ /* 0x000fce00078e0000 */
.L_x_67:
[----:B------:R-:W-:Y:S05]  /*0bf0*/  BSYNC.RECONVERGENT B0 ;  /* 0x0000000000007941 */ /* 0x000fea0003800200 */
.L_x_66:
[----:B------:R-:W-:Y:S02]  /*0c00*/  IMAD.MOV.U32 R9, RZ, RZ, 0x3b33710b ;  /* 0x3b33710bff097424 */ /* 0x000fe400078e00ff */
[----:B------:R-:W-:Y:S01]  /*0c10*/  FMUL R0, R4, R4 ;  /* 0x0000000404007220 */ /* 0x000fe20000400000 */
[----:B-----5:R-:W-:Y:S01]  /*0c20*/  FMUL R13, R7, 3.1415927410125732422 ;  /* 0x40490fdb070d7820 */ /* 0x020fe20000400000 */
[----:B------:R-:W-:Y:S01]  /*0c30*/  IMAD.MOV.U32 R8, RZ, RZ, 0x3f6ee581 ;  /* 0x3f6ee581ff087424 */ /* 0x000fe200078e00ff */
[----:B------:R-:W-:Y:S01]  /*0c40*/  ISETP.GE.AND P0, PT, R2, RZ, PT ;  /* 0x000000ff0200720c */ /* 0x000fe20003f06270 */
[----:B------:R-:W-:Y:S01]  /*0c50*/  FFMA R9, R0, R9, -0.015681877732276916504 ;  /* 0xbc80774800097423 */ /* 0x000fe20000000009 */
[----:B------:R-:W-:Y:S01]  /*0c60*/  FSETP.NEU.AND P3, PT, |R2|, |R5|, PT ;  /* 0x400000050200720b */ /* 0x000fe20003f6d200 */
[----:B------:R-:W-:Y:S01]  /*0c70*/  FADD R2, |R5|, |R2| ;  /* 0x4000000205027221 */ /* 0x000fe20000000200 */
[----:B------:R-:W-:Y:S01]  /*0c80*/  FSETP.NEU.AND P1, PT, R3, RZ, PT ;  /* 0x000000ff0300720b */ /* 0x000fe20003f2d000 */
[----:B------:R-:W-:Y:S01]  /*0c90*/  FFMA R9, R0, R9, 0.042200751602649688721 ;  /* 0x3d2cdab200097423 */ /* 0x000fe20000000009 */
[----:B------:R-:W-:Y:S01]  /*0ca0*/  FSEL R7, R8, 1.8663789033889770508, P2 ;  /* 0x3feee58108077808 */ /* 0x000fe20001000000 */
[----:B------:R-:W-:Y:S01]  /*0cb0*/  IMAD.MOV.U32 R3, RZ, RZ, 0x4016cbe4 ;  /* 0x4016cbe4ff037424 */ /* 0x000fe200078e00ff */
[----:B------:R-:W-:Y:S01]  /*0cc0*/  BSSY.RECONVERGENT B0, `(.L_x_68) ;  /* 0x0000052000007945 */ /* 0x000fe20003800200 */
[----:B------:R-:W-:-:S04]  /*0cd0*/  FFMA R9, R0, R9, -0.074792981147766113281 ;  /* 0xbd992d1000097423 */ /* 0x000fc80000000009 */
[----:B------:R-:W-:-:S04]  /*0ce0*/  FFMA R9, R0, R9, 0.10640415549278259277 ;  /* 0x3dd9ea6c00097423 */ /* 0x000fc80000000009 */
[----:B------:R-:W-:-:S04]  /*0cf0*/  FFMA R9, R0, R9, -0.14207722246646881104 ;  /* 0xbe117cb100097423 */ /* 0x000fc80000000009 */
[----:B------:R-:W-:-:S04]  /*0d00*/  FFMA R9, R0, R9, 0.19993925094604492188 ;  /* 0x3e4cbce000097423 */ /* 0x000fc80000000009 */
[----:B------:R-:W-:-:S04]  /*0d10*/  FFMA R9, R0, R9, -0.33333197236061096191 ;  /* 0xbeaaaa7d00097423 */ /* 0x000fc80000000009 */
[----:B------:R-:W-:Y:S01]  /*0d20*/  FMUL R9, R0, R9 ;  /* 0x0000000900097220 */ /* 0x000fe20000400000 */
[----:B------:R-:W-:-:S03]  /*0d30*/  FMUL R0, R13, 0.63661974668502807617 ;  /* 0x3f22f9830d007820 */ /* 0x000fc60000400000 */
[----:B------:R-:W-:-:S03]  /*0d40*/  FFMA R9, R9, R4, R4 ;  /* 0x0000000409097223 */ /* 0x000fc60000000004 */
[----:B------:R-:W0:Y:S01]  /*0d50*/  F2I.NTZ R0, R0 ;  /* 0x0000000000007305 */ /* 0x000e220000203100 */
[----:B------:R-:W-:-:S05]  /*0d60*/  FFMA R4, R8, 1.6832555532455444336, -R9 ;  /* 0x3fd774eb08047823 */ /* 0x000fca0000000809 */
[-C--:B------:R-:W-:Y:S02]  /*0d70*/  FSEL R8, R4, R9.reuse, P2 ;  /* 0x0000000904087208 */ /* 0x080fe40001000000 */
[----:B------:R-:W-:-:S05]  /*0d80*/  FSEL R4, R9, -R9, P2 ;  /* 0x8000000909047208 */ /* 0x000fca0001000000 */
[----:B------:R-:W-:Y:S01]  /*0d90*/  @!P0 FFMA R8, R7, 1.6832555532455444336, R4 ;  /* 0x3fd774eb07088823 */ /* 0x000fe20000000004 */
[----:B------:R-:W-:Y:S01]  /*0da0*/  @!P3 FSEL R8, R3, 0.78539818525314331055, !P0 ;  /* 0x3f490fdb0308b808 */ /* 0x000fe20004000000 */
[----:B0-----:R-:W-:Y:S01]  /*0db0*/  IMAD.MOV.U32 R12, RZ, RZ, R0 ;  /* 0x000000ffff0c7224 */ /* 0x001fe200078e0000 */
[----:B------:R-:W-:Y:S02]  /*0dc0*/  I2FP.F32.S32 R10, R0 ;  /* 0x00000000000a7245 */ /* 0x000fe40000201400 */
[----:B------:R-:W-:Y:S02]  /*0dd0*/  @!P1 FSEL R8, RZ, 3.1415927410125732422, P0 ;  /* 0x40490fdbff089808 */ /* 0x000fe40000000000 */
[----:B------:R-:W-:Y:S01]  /*0de0*/  FSETP.GE.AND P0, PT, |R13|, 105615, PT ;  /* 0x47ce47800d00780b */ /* 0x000fe20003f06200 */
[----:B------:R-:W-:Y:S01]  /*0df0*/  FFMA R3, R10, -1.5707962512969970703, R13 ;  /* 0xbfc90fda0a037823 */ /* 0x000fe2000000000d */
[----:B------:R-:W-:Y:S02]  /*0e00*/  FSETP.NAN.AND P1, PT, R2, R2, PT ;  /* 0x000000020200720b */ /* 0x000fe40003f28000 */
[----:B------:R-:W-:Y:S01]  /*0e10*/  LOP3.LUT R7, R8, 0x80000000, R5, 0xb8, !PT ;  /* 0x8000000008077812 */ /* 0x000fe200078eb805 */
[----:B------:R-:W-:-:S03]  /*0e20*/  FFMA R3, R10, -7.5497894158615963534e-08, R3 ;  /* 0xb3a221680a037823 */ /* 0x000fc60000000003 */
[----:B------:R-:W-:Y:S01]  /*0e30*/  FSEL R7, R2, R7, P1 ;  /* 0x0000000702077208 */ /* 0x000fe20000800000 */
[----:B------:R-:W-:-:S04]  /*0e40*/  FFMA R10, R10, -5.3903029534742383927e-15, R3 ;  /* 0xa7c234c50a0a7823 */ /* 0x000fc80000000003 */
[----:B------:R-:W-:Y:S01]  /*0e50*/  IMAD.MOV.U32 R2, RZ, RZ, R10 ;  /* 0x000000ffff027224 */ /* 0x000fe200078e000a */
        /* <DEDUP_REMOVED lines=12> */
.L_x_70:
        /* <DEDUP_REMOVED lines=39> */
[----:B------:R-:W-:-:S05]  /*1190*/  IADD3 R2, PT, PT, -R0, RZ, RZ ;  /* 0x000000ff00027210 */ /* 0x000fca0007ffe1ff */
[----:B------:R-:W-:Y:S01]  /*11a0*/  @!P1 IMAD.MOV.U32 R0, RZ, RZ, R2 ;  /* 0x000000ffff009224 */ /* 0x000fe200078e0002 */
[----:B0-----:R-:W-:-:S10]  /*11b0*/  DMUL R4, R8, UR4 ;  /* 0x0000000408047c28 */ /* 0x001fd40008000000 */
[----:B------:R-:W0:Y:S02]  /*11c0*/  F2F.F32.F64 R4, R4 ;  /* 0x0000000400047310 */ /* 0x000e240000301000 */
[----:B0-----:R-:W-:-:S07]  /*11d0*/  FSEL R2, -R4, R4, !P2 ;  /* 0x0000000404027208 */ /* 0x001fce0005000100 */
.L_x_69:
[----:B------:R-:W-:Y:S05]  /*11e0*/  BSYNC.RECONVERGENT B0 ;  /* 0x0000000000007941 */ /* 0x000fea0003800200 */
.L_x_68:
        /* <DEDUP_REMOVED lines=30> */
.L_x_73:
        /* <DEDUP_REMOVED lines=44> */
.L_x_72:
[----:B------:R-:W-:Y:S05]  /*1690*/  BSYNC.RECONVERGENT B0 ;  /* 0x0000000000007941 */ /* 0x000fea0003800200 */
.L_x_71:
        /* <DEDUP_REMOVED lines=30> */
[----:B------:R-:W-:Y:S05]  /*1880*/  CALL.REL.NOINC `($__internal_3_$__cuda_sm3x_div_rn_noftz_f32_slowpath) ;  /* 0x0000000800147944 */ /* 0x000fea0003c00000 */
[----:B------:R-:W-:-:S07]  /*1890*/  IMAD.MOV.U32 R4, RZ, RZ, R0 ;  /* 0x000000ffff047224 */ /* 0x000fce00078e0000 */
.L_x_75:
[----:B------:R-:W-:Y:S05]  /*18a0*/  BSYNC.RECONVERGENT B0 ;  /* 0x0000000000007941 */ /* 0x000fea0003800200 */
.L_x_74:
[----:B------:R-:W-:Y:S01]  /*18b0*/  MOV R9, 0x3b33710b ;  /* 0x3b33710b00097802 */ /* 0x000fe20000000f00 */
[----:B------:R-:W-:Y:S01]  /*18c0*/  FMUL R0, R4, R4 ;  /* 0x0000000404007220 */ /* 0x000fe20000400000 */
[----:B------:R-:W-:Y:S01]  /*18d0*/  IMAD.MOV.U32 R8, RZ, RZ, 0x3f6ee581 ;  /* 0x3f6ee581ff087424 */ /* 0x000fe200078e00ff */
[----:B------:R-:W-:Y:S01]  /*18e0*/  ISETP.GE.AND P0, PT, R2, RZ, PT ;  /* 0x000000ff0200720c */ /* 0x000fe20003f06270 */
[----:B------:R-:W-:Y:S01]  /*18f0*/  BSSY.RECONVERGENT B0, `(.L_x_76) ;  /* 0x0000058000007945 */ /* 0x000fe20003800200 */
[----:B------:R-:W-:Y:S01]  /*1900*/  FFMA R9, R0, R9, -0.015681877732276916504 ;  /* 0xbc80774800097423 */ /* 0x000fe20000000009 */
[----:B------:R-:W-:Y:S01]  /*1910*/  FSETP.NEU.AND P3, PT, |R2|, |R5|, PT ;  /* 0x400000050200720b */ /* 0x000fe20003f6d200 */
[----:B------:R-:W-:Y:S01]  /*1920*/  FADD R2, |R5|, |R2| ;  /* 0x4000000205027221 */ /* 0x000fe20000000200 */
[----:B------:R-:W-:Y:S01]  /*1930*/  FSETP.NEU.AND P1, PT, R3, RZ, PT ;  /* 0x000000ff0300720b */ /* 0x000fe20003f2d000 */
[----:B------:R-:W-:Y:S01]  /*1940*/  FFMA R9, R0, R9, 0.042200751602649688721 ;  /* 0x3d2cdab200097423 */ /* 0x000fe20000000009 */
[----:B------:R-:W-:-:S03]  /*1950*/  IMAD.MOV.U32 R3, RZ, RZ, 0x4016cbe4 ;  /* 0x4016cbe4ff037424 */ /* 0x000fc600078e00ff */
[----:B------:R-:W-:-:S04]  /*1960*/  FFMA R9, R0, R9, -0.074792981147766113281 ;  /* 0xbd992d1000097423 */ /* 0x000fc80000000009 */
[----:B------:R-:W-:-:S04]  /*1970*/  FFMA R9, R0, R9, 0.10640415549278259277 ;  /* 0x3dd9ea6c00097423 */ /* 0x000fc80000000009 */
[----:B------:R-:W-:-:S04]  /*1980*/  FFMA R9, R0, R9, -0.14207722246646881104 ;  /* 0xbe117cb100097423 */ /* 0x000fc80000000009 */
[----:B------:R-:W-:-:S04]  /*1990*/  FFMA R9, R0, R9, 0.19993925094604492188 ;  /* 0x3e4cbce000097423 */ /* 0x000fc80000000009 */
[----:B------:R-:W-:-:S04]  /*19a0*/  FFMA R9, R0, R9, -0.33333197236061096191 ;  /* 0xbeaaaa7d00097423 */ /* 0x000fc80000000009 */
[----:B------:R-:W-:-:S04]  /*19b0*/  FMUL R9, R0, R9 ;  /* 0x0000000900097220 */ /* 0x000fc80000400000 */
[----:B------:R-:W-:Y:S01]  /*19c0*/  FFMA R9, R9, R4, R4 ;  /* 0x0000000409097223 */ /* 0x000fe20000000004 */
[----:B------:R-:W-:-:S03]  /*19d0*/  FSEL R4, R8, 1.8663789033889770508, P2 ;  /* 0x3feee58108047808 */ /* 0x000fc60001000000 */
[----:B------:R-:W-:-:S05]  /*19e0*/  FFMA R0, R8, 1.6832555532455444336, -R9 ;  /* 0x3fd774eb08007823 */ /* 0x000fca0000000809 */
[-C--:B------:R-:W-:Y:S02]  /*19f0*/  FSEL R0, R0, R9.reuse, P2 ;  /* 0x0000000900007208 */ /* 0x080fe40001000000 */
[----:B------:R-:W-:-:S05]  /*1a00*/  FSEL R9, R9, -R9, P2 ;  /* 0x8000000909097208 */ /* 0x000fca0001000000 */
[----:B------:R-:W-:Y:S01]  /*1a10*/  @!P0 FFMA R0, R4, 1.6832555532455444336, R9 ;  /* 0x3fd774eb04008823 */ /* 0x000fe20000000009 */
[----:B------:R-:W-:Y:S02]  /*1a20*/  @!P3 FSEL R0, R3, 0.78539818525314331055, !P0 ;  /* 0x3f490fdb0300b808 */ /* 0x000fe40004000000 */
[----:B------:R-:W-:Y:S02]  /*1a30*/  @!P1 FSEL R0, RZ, 3.1415927410125732422, P0 ;  /* 0x40490fdbff009808 */ /* 0x000fe40000000000 */
[----:B------:R-:W-:Y:S02]  /*1a40*/  FSETP.NAN.AND P0, PT, R2, R2, PT ;  /* 0x000000020200720b */ /* 0x000fe40003f08000 */
[----:B------:R-:W-:-:S04]  /*1a50*/  LOP3.LUT R5, R0, 0x80000000, R5, 0xb8, !PT ;  /* 0x8000000000057812 */ /* 0x000fc800078eb805 */
[----:B------:R-:W-:-:S05]  /*1a60*/  FSEL R2, R2, R5, P0 ;  /* 0x0000000502027208 */ /* 0x000fca0000000000 */
[----:B------:R-:W-:-:S04]  /*1a70*/  FADD R7, R7, -R2 ;  /* 0x8000000207077221 */ /* 0x000fc80000000000 */
        /* <DEDUP_REMOVED lines=19> */
.L_x_78:
        /* <DEDUP_REMOVED lines=44> */
.L_x_77:
[----:B------:R-:W-:Y:S05]  /*1e70*/  BSYNC.RECONVERGENT B0 ;  /* 0x0000000000007941 */ /* 0x000fea0003800200 */
.L_x_76:
[----:B------:R-:W-:Y:S02]  /*1e80*/  IMAD.MOV.U32 R4, RZ, RZ, 0x37cbac00 ;  /* 0x37cbac00ff047424 */ /* 0x000fe400078e00ff */
[----:B------:R-:W-:Y:S01]  /*1e90*/  FMUL R3, R2, R2 ;  /* 0x0000000202037220 */ /* 0x000fe20000400000 */
[C---:B------:R-:W-:Y:S01]  /*1ea0*/  LOP3.LUT R5, R0.reuse, 0x1, RZ, 0xc0, !PT ;  /* 0x0000000100057812 */ /* 0x040fe200078ec0ff */
[----:B------:R-:W-:Y:S01]  /*1eb0*/  IMAD.MOV.U32 R8, RZ, RZ, 0x3c0885e4 ;  /* 0x3c0885e4ff087424 */ /* 0x000fe200078e00ff */
[----:B------:R-:W-:Y:S01]  /*1ec0*/  BSSY.RECONVERGENT B0, `(.L_x_79) ;  /* 0x000001d000007945 */ /* 0x000fe20003800200 */
[----:B------:R-:W-:Y:S01]  /*1ed0*/  FFMA R4, R3, R4, -0.0013887860113754868507 ;  /* 0xbab607ed03047423 */ /* 0x000fe20000000004 */
[----:B------:R-:W-:Y:S01]  /*1ee0*/  ISETP.NE.U32.AND P0, PT, R5, 0x1, PT ;  /* 0x000000010500780c */ /* 0x000fe20003f05070 */
[----:B------:R-:W-:Y:S02]  /*1ef0*/  VIADD R0, R0, 0x1 ;  /* 0x0000000100007836 */ /* 0x000fe40000000000 */
[----:B------:R-:W-:Y:S01]  /*1f00*/  IMAD.MOV.U32 R7, RZ, RZ, 0x3e2aaaa8 ;  /* 0x3e2aaaa8ff077424 */ /* 0x000fe200078e00ff */
[----:B------:R-:W-:-:S02]  /*1f10*/  FSEL R4, R4, -0.00019574658654164522886, P0 ;  /* 0xb94d415304047808 */ /* 0x000fc40000000000 */
[----:B------:R-:W-:Y:S02]  /*1f20*/  FSEL R8, R8, 0.041666727513074874878, !P0 ;  /* 0x3d2aaabb08087808 */ /* 0x000fe40004000000 */
[----:B------:R-:W-:Y:S02]  /*1f30*/  LOP3.LUT P1, RZ, R0, 0x2, RZ, 0xc0, !PT ;  /* 0x0000000200ff7812 */ /* 0x000fe4000782c0ff */
[----:B------:R-:W-:Y:S01]  /*1f40*/  FSEL R0, R2, 1, !P0 ;  /* 0x3f80000002007808 */ /* 0x000fe20004000000 */
[----:B------:R-:W-:Y:S01]  /*1f50*/  FFMA R4, R3, R4, R8 ;  /* 0x0000000403047223 */ /* 0x000fe20000000008 */
[----:B------:R-:W-:-:S03]  /*1f60*/  FSEL R7, -R7, -0.4999999701976776123, !P0 ;  /* 0xbeffffff07077808 */ /* 0x000fc60004000100 */
[C---:B------:R-:W-:Y:S02]  /*1f70*/  FFMA R5, R3.reuse, R0, RZ ;  /* 0x0000000003057223 */ /* 0x040fe400000000ff */
[----:B------:R-:W-:-:S04]  /*1f80*/  FFMA R4, R3, R4, R7 ;  /* 0x0000000403047223 */ /* 0x000fc80000000007 */
[----:B------:R-:W-:-:S04]  /*1f90*/  FFMA R0, R5, R4, R0 ;  /* 0x0000000405007223 */ /* 0x000fc80000000000 */
[----:B------:R-:W-:-:S04]  /*1fa0*/  @P1 FADD R0, RZ, -R0 ;  /* 0x80000000ff001221 */ /* 0x000fc80000000000 */
[----:B------:R-:W-:-:S04]  /*1fb0*/  FMUL R0, R0, 0.61803400516510009766 ;  /* 0x3f1e377a00007820 */ /* 0x000fc80000400000 */
[----:B------:R-:W-:-:S04]  /*1fc0*/  FADD R7, |R0|, 1 ;  /* 0x3f80000000077421 */ /* 0x000fc80000000200 */
        /* <DEDUP_REMOVED lines=8> */
[----:B------:R-:W-:Y:S01]  /*2050*/  IMAD.MOV.U32 R3, RZ, RZ, R7 ;  /* 0x000000ffff037224 */ /* 0x000fe200078e0007 */
[----:B------:R-:W-:-:S07]  /*2060*/  MOV R4, 0x2080 ;  /* 0x0000208000047802 */ /* 0x000fce0000000f00 */
[----:B------:R-:W-:Y:S05]  /*2070*/  CALL.REL.NOINC `($__internal_3_$__cuda_sm3x_div_rn_noftz_f32_slowpath) ;  /* 0x0000000000187944 */ /* 0x000fea0003c00000 */
[----:B------:R-:W-:-:S07]  /*2080*/  IMAD.MOV.U32 R5, RZ, RZ, R0 ;  /* 0x000000ffff057224 */ /* 0x000fce00078e0000 */
.L_x_80:
[----:B------:R-:W-:Y:S05]  /*2090*/  BSYNC.RECONVERGENT B0 ;  /* 0x0000000000007941 */ /* 0x000fea0003800200 */
.L_x_79:
[----:B------:R-:W0:Y:S02]  /*20a0*/  LDC.64 R2, c[0x0][0x390] ;  /* 0x0000e400ff027b82 */ /* 0x000e240000000a00 */
[----:B0-----:R-:W-:-:S05]  /*20b0*/  IMAD.WIDE R6, R6, 0x4, R2 ;  /* 0x0000000406067825 */ /* 0x001fca00078e0202 */
[----:B------:R-:W-:Y:S01]  /*20c0*/  STG.E desc[UR6][R6.64], R5 ;  /* 0x0000000506007986 */ /* 0x000fe2000c101906 */
[----:B------:R-:W-:Y:S05]  /*20d0*/  EXIT ;  /* 0x000000000000794d */ /* 0x000fea0003800000 */
        .weak           $__internal_3_$__cuda_sm3x_div_rn_noftz_f32_slowpath
        .type           $__internal_3_$__cuda_sm3x_div_rn_noftz_f32_slowpath,@function
        .size           $__internal_3_$__cuda_sm3x_div_rn_noftz_f32_slowpath,(.L_x_138 - $__internal_3_$__cuda_sm3x_div_rn_noftz_f32_slowpath)
$__internal_3_$__cuda_sm3x_div_rn_noftz_f32_slowpath:
[--C-:B------:R-:W-:Y:S01]  /*20e0*/  SHF.R.U32.HI R9, RZ, 0x17, R3.reuse ;  /* 0x00000017ff097819 */ /* 0x100fe20000011603 */
[----:B------:R-:W-:Y:S01]  /*20f0*/  BSSY.RECONVERGENT B1, `(.L_x_81) ;  /* 0x0000063000017945 */ /* 0x000fe20003800200 */
[----:B------:R-:W-:Y:S01]  /*2100*/  SHF.R.U32.HI R8, RZ, 0x17, R0 ;  /* 0x00000017ff087819 */ /* 0x000fe20000011600 */
[----:B------:R-:W-:Y:S01]  /*2110*/  IMAD.MOV.U32 R11, RZ, RZ, R3 ;  /* 0x000000ffff0b7224 */ /* 0x000fe200078e0003 */
[----:B------:R-:W-:Y:S02]  /*2120*/  LOP3.LUT R9, R9, 0xff, RZ, 0xc0, !PT ;  /* 0x000000ff09097812 */ /* 0x000fe400078ec0ff */
[----:B------:R-:W-:Y:S02]  /*2130*/  LOP3.LUT R14, R8, 0xff, RZ, 0xc0, !PT ;  /* 0x000000ff080e7812 */ /* 0x000fe400078ec0ff */
[----:B------:R-:W-:-:S03]  /*2140*/  IADD3 R12, PT, PT, R9, -0x1, RZ ;  /* 0xffffffff090c7810 */ /* 0x000fc60007ffe0ff */
[----:B------:R-:W-:Y:S01]  /*2150*/  VIADD R10, R14, 0xffffffff ;  /* 0xffffffff0e0a7836 */ /* 0x000fe20000000000 */
        /* <DEDUP_REMOVED lines=27> */
.L_x_82:
        /* <DEDUP_REMOVED lines=11> */
[----:B------:R-:W-:-:S04]  /*23c0*/  FFMA R14, R11, R15, R14 ;  /* 0x0000000f0b0e7223 */ /* 0x000fc8000000000e */
[----:B------:R-:W-:Y:S01]  /*23d0*/  FFMA R15, R13, R14, R0 ;  /* 0x0000000e0d0f7223 */ /* 0x000fe20000000000 */
[----:B------:R-:W-:-:S03]  /*23e0*/  IADD3 R13, PT, PT, R10, 0x7f, -R9 ;  /* 0x0000007f0a0d7810 */ /* 0x000fc60007ffe809 */
[----:B------:R-:W-:Y:S02]  /*23f0*/  FFMA R0, R11, R15, R14 ;  /* 0x0000000f0b007223 */ /* 0x000fe4000000000e */
[----:B------:R-:W-:-:S03]  /*2400*/  IMAD.IADD R13, R13, 0x1, R8 ;  /* 0x000000010d0d7824 */ /* 0x000fc600078e0208 */
[----:B------:R-:W-:-:S04]  /*2410*/  SHF.R.U32.HI R9, RZ, 0x17, R0 ;  /* 0x00000017ff097819 */ /* 0x000fc80000011600 */
[----:B------:R-:W-:-:S05]  /*2420*/  LOP3.LUT R9, R9, 0xff, RZ, 0xc0, !PT ;  /* 0x000000ff09097812 */ /* 0x000fca00078ec0ff */
[----:B------:R-:W-:-:S04]  /*2430*/  IMAD.IADD R12, R9, 0x1, R13 ;  /* 0x00000001090c7824 */ /* 0x000fc800078e020d */
[----:B------:R-:W-:-:S05]  /*2440*/  VIADD R8, R12, 0xffffffff ;  /* 0xffffffff0c087836 */ /* 0x000fca0000000000 */
        /* <DEDUP_REMOVED lines=9> */
[CC--:B------:R-:W-:Y:S01]  /*24e0*/  FFMA.RZ R8, R11.reuse, R15.reuse, R14 ;  /* 0x0000000f0b087223 */ /* 0x0c0fe2000000c00e */
        /* <DEDUP_REMOVED lines=21> */
.L_x_89:
[----:B------:R-:W-:-:S04]  /*2640*/  LOP3.LUT R0, R0, 0x80000000, RZ, 0xc0, !PT ;  /* 0x8000000000007812 */ /* 0x000fc800078ec0ff */
[----:B------:R-:W-:Y:S01]  /*2650*/  LOP3.LUT R0, R0, 0x7f800000, RZ, 0xfc, !PT ;  /* 0x7f80000000007812 */ /* 0x000fe200078efcff */
[----:B------:R-:W-:Y:S06]  /*2660*/  BRA `(.L_x_90) ;  /* 0x0000000000047947 */ /* 0x000fec0003800000 */
.L_x_88:
[----:B------:R-:W-:-:S07]  /*2670*/  IMAD R0, R13, 0x800000, R0 ;  /* 0x008000000d007824 */ /* 0x000fce00078e0200 */
.L_x_90:
[----:B------:R-:W-:Y:S05]  /*2680*/  BSYNC.RECONVERGENT B2 ;  /* 0x0000000000027941 */ /* 0x000fea0003800200 */
.L_x_87:
[----:B------:R-:W-:Y:S05]  /*2690*/  BRA `(.L_x_91) ;  /* 0x0000000000207947 */ /* 0x000fea0003800000 */
.L_x_86:
[----:B------:R-:W-:-:S04]  /*26a0*/  LOP3.LUT R0, R11, 0x80000000, R0, 0x48, !PT ;  /* 0x800000000b007812 */ /* 0x000fc800078e4800 */
[----:B------:R-:W-:Y:S01]  /*26b0*/  LOP3.LUT R0, R0, 0x7f800000, RZ, 0xfc, !PT ;  /* 0x7f80000000007812 */ /* 0x000fe200078efcff */
[----:B------:R-:W-:Y:S06]  /*26c0*/  BRA `(.L_x_91) ;  /* 0x0000000000147947 */ /* 0x000fec0003800000 */
.L_x_85:
[----:B------:R-:W-:Y:S01]  /*26d0*/  LOP3.LUT R0, R11, 0x80000000, R0, 0x48, !PT ;  /* 0x800000000b007812 */ /* 0x000fe200078e4800 */
[----:B------:R-:W-:Y:S06]  /*26e0*/  BRA `(.L_x_91) ;  /* 0x00000000000c7947 */ /* 0x000fec0003800000 */
.L_x_84:
[----:B------:R-:W0:Y:S01]  /*26f0*/  MUFU.RSQ R0, -QNAN ;  /* 0xffc0000000007908 */ /* 0x000e220000001400 */
[----:B------:R-:W-:Y:S05]  /*2700*/  BRA `(.L_x_91) ;  /* 0x0000000000047947 */ /* 0x000fea0003800000 */
.L_x_83:
[----:B------:R-:W-:-:S07]  /*2710*/  FADD.FTZ R0, R0, R3 ;  /* 0x0000000300007221 */ /* 0x000fce0000010000 */
.L_x_91:
[----:B------:R-:W-:Y:S05]  /*2720*/  BSYNC.RECONVERGENT B1 ;  /* 0x0000000000017941 */ /* 0x000fea0003800200 */
.L_x_81:
[----:B------:R-:W-:Y:S02]  /*2730*/  IMAD.MOV.U32 R8, RZ, RZ, R4 ;  /* 0x000000ffff087224 */ /* 0x000fe400078e0004 */
[----:B------:R-:W-:-:S04]  /*2740*/  IMAD.MOV.U32 R9, RZ, RZ, 0x0 ;  /* 0x00000000ff097424 */ /* 0x000fc800078e00ff */
[----:B0-----:R-:W-:Y:S05]  /*2750*/  RET.REL.NODEC R8 `(holographic_interference_kernel) ;  /* 0xffffffd808287950 */ /* 0x001fea0003c3ffff */
.L_x_92:
        /* <DEDUP_REMOVED lines=10> */
.L_x_138:


//--------------------- .text.cbm_flux_unfold_kernel --------------------------
	.section	.text.cbm_flux_unfold_kernel,"ax",@progbits
	.align	128
        .global         cbm_flux_unfold_kernel
        .type           cbm_flux_unfold_kernel,@function
        .size           cbm_flux_unfold_kernel,(.L_x_139 - cbm_flux_unfold_kernel)
        .other          cbm_flux_unfold_kernel,@"STO_CUDA_ENTRY STV_DEFAULT"
cbm_flux_unfold_kernel:
.text.cbm_flux_unfold_kernel:
        /* <DEDUP_REMOVED lines=10> */
[----:B------:R-:W-:Y:S01]  /*00a0*/  IABS R8, R5 ;  /* 0x0000000500087213 */ /* 0x000fe20000000000 */
[----:B------:R-:W1:Y:S01]  /*00b0*/  LDCU.64 UR6, c[0x0][0x358] ;  /* 0x00006b00ff0677ac */ /* 0x000e620008000a00 */
[----:B------:R-:W2:Y:S01]  /*00c0*/  LDCU UR4, c[0x0][0x398] ;  /* 0x00007300ff0477ac */ /* 0x000ea20008000800 */
[----:B0-----:R-:W-:-:S04]  /*00d0*/  IABS R7, R6 ;  /* 0x0000000600077213 */ /* 0x001fc80000000000 */
[----:B------:R-:W0:Y:S08]  /*00e0*/  I2F.RP R0, R7 ;  /* 0x0000000700007306 */ /* 0x000e300000209400 */
[----:B0-----:R-:W0:Y:S02]  /*00f0*/  MUFU.RCP R0, R0 ;  /* 0x0000000000007308 */ /* 0x001e240000001000 */
[----:B0-----:R-:W-:-:S06]  /*0100*/  VIADD R2, R0, 0xffffffe ;  /* 0x0ffffffe00027836 */ /* 0x001fcc0000000000 */
[----:B------:R0:W3:Y:S02]  /*0110*/  F2I.FTZ.U32.TRUNC.NTZ R3, R2 ;  /* 0x0000000200037305 */ /* 0x0000e4000021f000 */
[----:B0-----:R-:W-:Y:S02]  /*0120*/  IMAD.MOV.U32 R2, RZ, RZ, RZ ;  /* 0x000000ffff027224 */ /* 0x001fe400078e00ff */
[----:B---3--:R-:W-:-:S04]  /*0130*/  IMAD.MOV R4, RZ, RZ, -R3 ;  /* 0x000000ffff047224 */ /* 0x008fc800078e0a03 */
[----:B------:R-:W-:-:S04]  /*0140*/  IMAD R9, R4, R7, RZ ;  /* 0x0000000704097224 */ /* 0x000fc800078e02ff */
[----:B------:R-:W-:-:S06]  /*0150*/  IMAD.HI.U32 R3, R3, R9, R2 ;  /* 0x0000000903037227 */ /* 0x000fcc00078e0002 */
[----:B------:R-:W-:Y:S02]  /*0160*/  IMAD.HI.U32 R4, R3, R8, RZ ;  /* 0x0000000803047227 */ /* 0x000fe400078e00ff */
[----:B------:R-:W0:Y:S02]  /*0170*/  LDC.64 R2, c[0x0][0x380] ;  /* 0x0000e000ff027b82 */ /* 0x000e240000000a00 */
[----:B------:R-:W-:-:S04]  /*0180*/  IMAD.MOV R0, RZ, RZ, -R4 ;  /* 0x000000ffff007224 */ /* 0x000fc800078e0a04 */
[----:B------:R-:W-:-:S05]  /*0190*/  IMAD R0, R7, R0, R8 ;  /* 0x0000000007007224 */ /* 0x000fca00078e0208 */
[----:B------:R-:W-:-:S13]  /*01a0*/  ISETP.GT.U32.AND P2, PT, R7, R0, PT ;  /* 0x000000000700720c */ /* 0x000fda0003f44070 */
[----:B------:R-:W-:Y:S01]  /*01b0*/  @!P2 IMAD.IADD R0, R0, 0x1, -R7 ;  /* 0x000000010000a824 */ /* 0x000fe200078e0a07 */
[----:B------:R-:W-:Y:S02]  /*01c0*/  @!P2 IADD3 R4, PT, PT, R4, 0x1, RZ ;  /* 0x000000010404a810 */ /* 0x000fe40007ffe0ff */
[----:B------:R-:W-:Y:S02]  /*01d0*/  ISETP.NE.AND P2, PT, R6, RZ, PT ;  /* 0x000000ff0600720c */ /* 0x000fe40003f45270 */
[----:B------:R-:W-:Y:S02]  /*01e0*/  ISETP.GE.U32.AND P0, PT, R0, R7, PT ;  /* 0x000000070000720c */ /* 0x000fe40003f06070 */
[----:B------:R-:W-:-:S04]  /*01f0*/  LOP3.LUT R0, R5, R6, RZ, 0x3c, !PT ;  /* 0x0000000605007212 */ /* 0x000fc800078e3cff */
[----:B------:R-:W-:-:S07]  /*0200*/  ISETP.GE.AND P1, PT, R0, RZ, PT ;  /* 0x000000ff0000720c */ /* 0x000fce0003f26270 */
[----:B------:R-:W-:-:S06]  /*0210*/  @P0 VIADD R4, R4, 0x1 ;  /* 0x0000000104040836 */ /* 0x000fcc0000000000 */
[----:B------:R-:W-:Y:S01]  /*0220*/  @!P1 IMAD.MOV R4, RZ, RZ, -R4 ;  /* 0x000000ffff049224 */ /* 0x000fe200078e0a04 */
[----:B------:R-:W-:-:S05]  /*0230*/  @!P2 LOP3.LUT R4, RZ, R6, RZ, 0x33, !PT ;  /* 0x00000006ff04a212 */ /* 0x000fca00078e33ff */
[----:B------:R-:W-:-:S04]  /*0240*/  IMAD.MOV R7, RZ, RZ, -R4 ;  /* 0x000000ffff077224 */ /* 0x000fc800078e0a04 */
[----:B------:R-:W-:-:S04]  /*0250*/  IMAD R7, R6, R7, R5 ;  /* 0x0000000706077224 */ /* 0x000fc800078e0205 */
[----:B0-----:R-:W-:-:S05]  /*0260*/  IMAD.WIDE R2, R7, 0x4, R2 ;  /* 0x0000000407027825 */ /* 0x001fca00078e0202 */
[----:B-1----:R-:W3:Y:S01]  /*0270*/  LDG.E.CONSTANT R7, desc[UR6][R2.64] ;  /* 0x0000000602077981 */ /* 0x002ee2000c1e9900 */
[----:B------:R-:W-:Y:S01]  /*0280*/  I2FP.F32.S32 R4, R4 ;  /* 0x0000000400047245 */ /* 0x000fe20000201400 */
[----:B------:R-:W-:Y:S04]  /*0290*/  BSSY.RECONVERGENT B0, `(.L_x_93) ;  /* 0x0000042000007945 */ /* 0x000fe80003800200 */
[----:B--2---:R-:W-:-:S04]  /*02a0*/  FMUL R4, R4, UR4 ;  /* 0x0000000404047c20 */ /* 0x004fc80008400000 */
[----:B---3--:R-:W-:-:S04]  /*02b0*/  FFMA R11, R7, 1.6180340051651000977, R4 ;  /* 0x3fcf1bbd070b7823 */ /* 0x008fc80000000004 */
        /* <DEDUP_REMOVED lines=14> */
[----:B------:R-:W-:Y:S01]  /*03a0*/  IMAD.MOV.U32 R0, RZ, RZ, R1 ;  /* 0x000000ffff007224 */ /* 0x000fe200078e0001 */
[----:B------:R-:W0:Y:S01]  /*03b0*/  LDCU.64 UR8, c[0x4][URZ] ;  /* 0x01000000ff0877ac */ /* 0x000e220008000a00 */
[----:B------:R-:W-:Y:S01]  /*03c0*/  LOP3.LUT R15, R2, 0x80000000, RZ, 0xfc, !PT ;  /* 0x80000000020f7812 */ /* 0x000fe200078efcff */
[----:B------:R-:W-:Y:S01]  /*03d0*/  UMOV UR5, URZ ;  /* 0x000000ff00057c82 */ /* 0x000fe20008000000 */
[----:B------:R-:W-:-:S05]  /*03e0*/  UMOV UR4, URZ ;  /* 0x000000ff00047c82 */ /* 0x000fca0008000000 */
.L_x_95:
        /* <DEDUP_REMOVED lines=29> */
[C---:B------:R-:W-:Y:S02]  /*05c0*/  SHF.L.W.U32.HI R2, R3.reuse, 0x2, R0 ;  /* 0x0000000203027819 */ /* 0x040fe40000010e00 */
[----:B------:R-:W-:Y:S02]  /*05d0*/  SHF.L.U32 R3, R3, 0x2, RZ ;  /* 0x0000000203037819 */ /* 0x000fe400000006ff */
[----:B------:R-:W-:-:S02]  /*05e0*/  SHF.R.S32.HI R4, RZ, 0x1f, R2 ;  /* 0x0000001fff047819 */ /* 0x000fc40000011402 */
[----:B------:R-:W-:Y:S02]  /*05f0*/  LOP3.LUT R11, R2, R11, RZ, 0x3c, !PT ;  /* 0x0000000b020b7212 */ /* 0x000fe400078e3cff */
[C---:B------:R-:W-:Y:S02]  /*0600*/  LOP3.LUT R8, R4.reuse, R3, RZ, 0x3c, !PT ;  /* 0x0000000304087212 */ /* 0x040fe400078e3cff */
[----:B------:R-:W-:Y:S02]  /*0610*/  LOP3.LUT R9, R4, R2, RZ, 0x3c, !PT ;  /* 0x0000000204097212 */ /* 0x000fe400078e3cff */
[----:B------:R-:W-:Y:S02]  /*0620*/  SHF.R.U32.HI R3, RZ, 0x1e, R0 ;  /* 0x0000001eff037819 */ /* 0x000fe40000011600 */
[----:B------:R-:W-:Y:S02]  /*0630*/  ISETP.GE.AND P1, PT, R11, RZ, PT ;  /* 0x000000ff0b00720c */ /* 0x000fe40003f26270 */
[----:B------:R-:W1:Y:S01]  /*0640*/  I2F.F64.S64 R8, R8 ;  /* 0x0000000800087312 */ /* 0x000e620000301c00 */
[----:B------:R-:W-:-:S05]  /*0650*/  LEA.HI R0, R2, R3, RZ, 0x1 ;  /* 0x0000000302007211 */ /* 0x000fca00078f08ff */
[----:B------:R-:W-:-:S04]  /*0660*/  IMAD.MOV R2, RZ, RZ, -R0 ;  /* 0x000000ffff027224 */ /* 0x000fc800078e0a00 */
[----:B------:R-:W-:Y:S01]  /*0670*/  @!P0 IMAD.MOV.U32 R0, RZ, RZ, R2 ;  /* 0x000000ffff008224 */ /* 0x000fe200078e0002 */
[----:B-1----:R-:W-:-:S10]  /*0680*/  DMUL R12, R8, UR4 ;  /* 0x00000004080c7c28 */ /* 0x002fd40008000000 */
[----:B------:R-:W1:Y:S02]  /*0690*/  F2F.F32.F64 R12, R12 ;  /* 0x0000000c000c7310 */ /* 0x000e640000301000 */
[----:B01----:R-:W-:-:S07]  /*06a0*/  FSEL R4, -R12, R12, !P1 ;  /* 0x0000000c0c047208 */ /* 0x003fce0004800100 */
.L_x_94:
[----:B------:R-:W-:Y:S05]  /*06b0*/  BSYNC.RECONVERGENT B0 ;  /* 0x0000000000007941 */ /* 0x000fea0003800200 */
.L_x_93:
[----:B------:R-:W-:Y:S02]  /*06c0*/  IMAD.MOV.U32 R2, RZ, RZ, 0x37cbac00 ;  /* 0x37cbac00ff027424 */ /* 0x000fe400078e00ff */
[----:B------:R-:W-:Y:S01]  /*06d0*/  FMUL R3, R4, R4 ;  /* 0x0000000404037220 */ /* 0x000fe20000400000 */
[----:B------:R-:W-:Y:S01]  /*06e0*/  LOP3.LUT R6, R0, 0x1, RZ, 0xc0, !PT ;  /* 0x0000000100067812 */ /* 0x000fe200078ec0ff */
[----:B------:R-:W-:Y:S01]  /*06f0*/  IMAD.MOV.U32 R12, RZ, RZ, 0x3a83126f ;  /* 0x3a83126fff0c7424 */ /* 0x000fe200078e00ff */
[----:B------:R-:W-:Y:S01]  /*0700*/  I2FP.F32.S32 R8, R5 ;  /* 0x0000000500087245 */ /* 0x000fe20000201400 */
[----:B------:R-:W-:Y:S01]  /*0710*/  FFMA R2, R3, R2, -0.0013887860113754868507 ;  /* 0xbab607ed03027423 */ /* 0x000fe20000000002 */
[----:B------:R-:W-:Y:S01]  /*0720*/  ISETP.NE.U32.AND P0, PT, R6, 0x1, PT ;  /* 0x000000010600780c */ /* 0x000fe20003f05070 */
[----:B------:R-:W-:Y:S01]  /*0730*/  IMAD.MOV.U32 R9, RZ, RZ, 0x447a0000 ;  /* 0x447a0000ff097424 */ /* 0x000fe200078e00ff */
[----:B------:R-:W-:Y:S01]  /*0740*/  MOV R6, 0x3d2aaabb ;  /* 0x3d2aaabb00067802 */ /* 0x000fe20000000f00 */
[----:B------:R-:W-:Y:S01]  /*0750*/  IMAD.MOV.U32 R10, RZ, RZ, 0x3effffff ;  /* 0x3effffffff0a7424 */ /* 0x000fe200078e00ff */
[----:B------:R-:W-:Y:S01]  /*0760*/  FSEL R2, R2, -0.00019574658654164522886, !P0 ;  /* 0xb94d415302027808 */ /* 0x000fe20004000000 */
[----:B------:R-:W-:Y:S01]  /*0770*/  FFMA R9, R12, -R9, 1 ;  /* 0x3f8000000c097423 */ /* 0x000fe20000000809 */
[----:B------:R-:W-:Y:S01]  /*0780*/  FSEL R6, R6, 0.0083327032625675201416, !P0 ;  /* 0x3c0885e406067808 */ /* 0x000fe20004000000 */
[----:B------:R-:W-:Y:S01]  /*0790*/  BSSY.RECONVERGENT B1, `(.L_x_96) ;  /* 0x0000013000017945 */ /* 0x000fe20003800200 */
[----:B------:R-:W-:Y:S01]  /*07a0*/  LOP3.LUT P1, RZ, R0, 0x2, RZ, 0xc0, !PT ;  /* 0x0000000200ff7812 */ /* 0x000fe2000782c0ff */
[----:B------:R-:W-:Y:S01]  /*07b0*/  FFMA R11, R9, R12, 0.0010000000474974513054 ;  /* 0x3a83126f090b7423 */ /* 0x000fe2000000000c */
[----:B------:R-:W-:Y:S01]  /*07c0*/  FSEL R9, -R10, -0.16666662693023681641, !P0 ;  /* 0xbe2aaaa80a097808 */ /* 0x000fe20004000100 */
[----:B------:R-:W-:Y:S01]  /*07d0*/  FFMA R6, R3, R2, R6 ;  /* 0x0000000203067223 */ /* 0x000fe20000000006 */
[----:B------:R-:W-:Y:S01]  /*07e0*/  FMUL R2, R8, 0.61803400516510009766 ;  /* 0x3f1e377a08027820 */ /* 0x000fe20000400000 */
[----:B------:R-:W-:-:S02]  /*07f0*/  FSEL R0, R4, 1, P0 ;  /* 0x3f80000004007808 */ /* 0x000fc40000000000 */
[C---:B------:R-:W-:Y:S01]  /*0800*/  FFMA R6, R3.reuse, R6, R9 ;  /* 0x0000000603067223 */ /* 0x040fe20000000009 */
[----:B------:R-:W0:Y:S01]  /*0810*/  FCHK P0, R2, 1000 ;  /* 0x447a000002007902 */ /* 0x000e220000000000 */
[----:B------:R-:W-:Y:S01]  /*0820*/  FFMA R4, R2, R11, RZ ;  /* 0x0000000b02047223 */ /* 0x000fe200000000ff */
[----:B------:R-:W-:-:S03]  /*0830*/  FFMA R3, R3, R0, RZ ;  /* 0x0000000003037223 */ /* 0x000fc600000000ff */
[----:B------:R-:W-:Y:S01]  /*0840*/  FFMA R8, R4, -1000, R2 ;  /* 0xc47a000004087823 */ /* 0x000fe20000000002 */
[----:B------:R-:W-:-:S03]  /*0850*/  FFMA R10, R3, R6, R0 ;  /* 0x00000006030a7223 */ /* 0x000fc60000000000 */
[----:B------:R-:W-:Y:S01]  /*0860*/  FFMA R11, R11, R8, R4 ;  /* 0x000000080b0b7223 */ /* 0x000fe20000000004 */
[----:B------:R-:W-:Y:S01]  /*0870*/  @P1 FADD R10, RZ, -R10 ;  /* 0x8000000aff0a1221 */ /* 0x000fe20000000000 */
[----:B0-----:R-:W-:Y:S06]  /*0880*/  @!P0 BRA `(.L_x_97) ;  /* 0x00000000000c8947 */ /* 0x001fec0003800000 */
[----:B------:R-:W-:-:S07]  /*0890*/  MOV R4, 0x8b0 ;  /* 0x000008b000047802 */ /* 0x000fce0000000f00 */
[----:B------:R-:W-:Y:S05]  /*08a0*/  CALL.REL.NOINC `($__internal_4_$__cuda_sm3x_div_rn_noftz_f32_slowpath) ;  /* 0x0000000400b47944 */ /* 0x000fea0003c00000 */
[----:B------:R-:W-:-:S07]  /*08b0*/  IMAD.MOV.U32 R11, RZ, RZ, R0 ;  /* 0x000000ffff0b7224 */ /* 0x000fce00078e0000 */
.L_x_97:
[----:B------:R-:W-:Y:S05]  /*08c0*/  BSYNC.RECONVERGENT B1 ;  /* 0x0000000000017941 */ /* 0x000fea0003800200 */
.L_x_96:
[C---:B------:R-:W-:Y:S01]  /*08d0*/  FMUL R0, R11.reuse, 0.63661974668502807617 ;  /* 0x3f22f9830b007820 */ /* 0x040fe20000400000 */
[----:B------:R-:W-:Y:S01]  /*08e0*/  FSETP.GE.AND P0, PT, |R11|, 105615, PT ;  /* 0x47ce47800b00780b */ /* 0x000fe20003f06200 */
[----:B------:R-:W-:Y:S04]  /*08f0*/  BSSY.RECONVERGENT B0, `(.L_x_98) ;  /* 0x000003e000007945 */ /* 0x000fe80003800200 */
        /* <DEDUP_REMOVED lines=11> */
[----:B------:R-:W-:Y:S01]  /*09b0*/  MOV R0, R1 ;  /* 0x0000000100007202 */ /* 0x000fe20000000f00 */
[----:B------:R-:W-:Y:S01]  /*09c0*/  IMAD.MOV.U32 R6, RZ, RZ, RZ ;  /* 0x000000ffff067224 */ /* 0x000fe200078e00ff */
[----:B------:R-:W0:Y:S02]  /*09d0*/  LDCU.64 UR8, c[0x4][URZ] ;  /* 0x01000000ff0877ac */ /* 0x000e240008000a00 */
[----:B------:R-:W-:Y:S01]  /*09e0*/  LOP3.LUT R15, R2, 0x80000000, RZ, 0xfc, !PT ;  /* 0x80000000020f7812 */ /* 0x000fe200078efcff */
[----:B------:R-:W-:Y:S01]  /*09f0*/  UMOV UR5, URZ ;  /* 0x000000ff00057c82 */ /* 0x000fe20008000000 */
[----:B------:R-:W-:-:S05]  /*0a00*/  UMOV UR4, URZ ;  /* 0x000000ff00047c82 */ /* 0x000fca0008000000 */
.L_x_100:
        /* <DEDUP_REMOVED lines=44> */
.L_x_99:
[----:B------:R-:W-:Y:S05]  /*0cd0*/  BSYNC.RECONVERGENT B0 ;  /* 0x0000000000007941 */ /* 0x000fea0003800200 */
.L_x_98:
[----:B------:R-:W-:Y:S01]  /*0ce0*/  LOP3.LUT R6, R0, 0x1, RZ, 0xc0, !PT ;  /* 0x0000000100067812 */ /* 0x000fe200078ec0ff */
[----:B------:R-:W-:Y:S02]  /*0cf0*/  IMAD.MOV.U32 R4, RZ, RZ, 0x37cbac00 ;  /* 0x37cbac00ff047424 */ /* 0x000fe400078e00ff */
[----:B------:R-:W-:Y:S01]  /*0d00*/  FMUL R3, R2, R2 ;  /* 0x0000000202037220 */ /* 0x000fe20000400000 */
[----:B------:R-:W-:Y:S01]  /*0d10*/  VIADD R0, R0, 0x1 ;  /* 0x0000000100007836 */ /* 0x000fe20000000000 */
[----:B------:R-:W-:Y:S01]  /*0d20*/  ISETP.NE.U32.AND P0, PT, R6, 0x1, PT ;  /* 0x000000010600780c */ /* 0x000fe20003f05070 */
[----:B------:R-:W-:Y:S02]  /*0d30*/  IMAD.MOV.U32 R6, RZ, RZ, 0x3c0885e4 ;  /* 0x3c0885e4ff067424 */ /* 0x000fe400078e00ff */
[----:B------:R-:W-:Y:S01]  /*0d40*/  FFMA R4, R3, R4, -0.0013887860113754868507 ;  /* 0xbab607ed03047423 */ /* 0x000fe20000000004 */
[----:B------:R-:W-:Y:S01]  /*0d50*/  IMAD.MOV.U32 R11, RZ, RZ, 0x3e2aaaa8 ;  /* 0x3e2aaaa8ff0b7424 */ /* 0x000fe200078e00ff */
[----:B------:R-:W-:Y:S01]  /*0d60*/  LOP3.LUT P1, RZ, R0, 0x2, RZ, 0xc0, !PT ;  /* 0x0000000200ff7812 */ /* 0x000fe2000782c0ff */
[----:B------:R-:W-:Y:S01]  /*0d70*/  FMUL R10, R10, 0.61803400516510009766 ;  /* 0x3f1e377a0a0a7820 */ /* 0x000fe20000400000 */
[----:B------:R-:W-:Y:S01]  /*0d80*/  FSEL R6, R6, 0.041666727513074874878, !P0 ;  /* 0x3d2aaabb06067808 */ /* 0x000fe20004000000 */
[----:B------:R-:W-:Y:S01]  /*0d90*/  IMAD.MOV.U32 R8, RZ, RZ, 0x3c80f082 ;  /* 0x3c80f082ff087424 */ /* 0x000fe200078e00ff */
[----:B------:R-:W-:Y:S01]  /*0da0*/  FSEL R4, R4, -0.00019574658654164522886, P0 ;  /* 0xb94d415304047808 */ /* 0x000fe20000000000 */
[----:B------:R-:W-:Y:S01]  /*0db0*/  FFMA R7, R10, 0.10000000149011611938, R7 ;  /* 0x3dcccccd0a077823 */ /* 0x000fe20000000007 */
[----:B------:R-:W-:-:S02]  /*0dc0*/  FSEL R0, R2, 1, !P0 ;  /* 0x3f80000002007808 */ /* 0x000fc40004000000 */
[----:B------:R-:W-:Y:S01]  /*0dd0*/  FSEL R11, -R11, -0.4999999701976776123, !P0 ;  /* 0xbeffffff0b0b7808 */ /* 0x000fe20004000100 */
[C---:B------:R-:W-:Y:S02]  /*0de0*/  FFMA R4, R3.reuse, R4, R6 ;  /* 0x0000000403047223 */ /* 0x040fe40000000006 */
[C---:B------:R-:W-:Y:S02]  /*0df0*/  FFMA R9, R3.reuse, R0, RZ ;  /* 0x0000000003097223 */ /* 0x040fe400000000ff */
[----:B------:R-:W-:Y:S02]  /*0e00*/  FFMA R4, R3, R4, R11 ;  /* 0x0000000403047223 */ /* 0x000fe4000000000b */
[----:B------:R-:W0:Y:S02]  /*0e10*/  LDC.64 R2, c[0x0][0x388] ;  /* 0x0000e200ff027b82 */ /* 0x000e240000000a00 */
[----:B------:R-:W-:Y:S01]  /*0e20*/  FFMA R0, R9, R4, R0 ;  /* 0x0000000409007223 */ /* 0x000fe20000000000 */
[----:B------:R-:W-:-:S03]  /*0e30*/  MOV R9, 0x3f800000 ;  /* 0x3f80000000097802 */ /* 0x000fc60000000f00 */
[----:B------:R-:W-:-:S04]  /*0e40*/  @P1 FADD R0, RZ, -R0 ;  /* 0x80000000ff001221 */ /* 0x000fc80000000000 */
[----:B------:R-:W-:-:S04]  /*0e50*/  FFMA R7, R0, 0.0099999997764825820923, R7 ;  /* 0x3c23d70a00077823 */ /* 0x000fc80000000007 */
        /* <DEDUP_REMOVED lines=18> */
        .weak           $__internal_4_$__cuda_sm3x_div_rn_noftz_f32_slowpath
        .type           $__internal_4_$__cuda_sm3x_div_rn_noftz_f32_slowpath,@function
        .size           $__internal_4_$__cuda_sm3x_div_rn_noftz_f32_slowpath,(.L_x_139 - $__internal_4_$__cuda_sm3x_div_rn_noftz_f32_slowpath)
$__internal_4_$__cuda_sm3x_div_rn_noftz_f32_slowpath:
[--C-:B------:R-:W-:Y:S01]  /*0f80*/  SHF.R.U32.HI R0, RZ, 0x17, R2.reuse ;  /* 0x00000017ff007819 */ /* 0x100fe20000011602 */
[----:B------:R-:W-:Y:S04]  /*0f90*/  BSSY.RECONVERGENT B0, `(.L_x_101) ;  /* 0x000005c000007945 */ /* 0x000fe80003800200 */
[----:B------:R-:W-:Y:S01]  /*0fa0*/  BSSY.RELIABLE B2, `(.L_x_102) ;  /* 0x000001a000027945 */ /* 0x000fe20003800100 */
[----:B------:R-:W-:Y:S01]  /*0fb0*/  IMAD.MOV.U32 R3, RZ, RZ, R2 ;  /* 0x000000ffff037224 */ /* 0x000fe200078e0002 */
[----:B------:R-:W-:-:S05]  /*0fc0*/  LOP3.LUT R0, R0, 0xff, RZ, 0xc0, !PT ;  /* 0x000000ff00007812 */ /* 0x000fca00078ec0ff */
[----:B------:R-:W-:-:S05]  /*0fd0*/  VIADD R8, R0, 0xffffffff ;  /* 0xffffffff00087836 */ /* 0x000fca0000000000 */
[----:B------:R-:W-:-:S13]  /*0fe0*/  ISETP.GT.U32.OR P0, PT, R8, 0xfd, !PT ;  /* 0x000000fd0800780c */ /* 0x000fda0007f04470 */
[----:B------:R-:W-:Y:S01]  /*0ff0*/  @!P0 IMAD.MOV.U32 R6, RZ, RZ, RZ ;  /* 0x000000ffff068224 */ /* 0x000fe200078e00ff */
[----:B------:R-:W-:Y:S06]  /*1000*/  @!P0 BRA `(.L_x_103) ;  /* 0x00000000004c8947 */ /* 0x000fec0003800000 */
[----:B------:R-:W-:-:S13]  /*1010*/  FSETP.GTU.FTZ.AND P0, PT, |R2|, +INF , PT ;  /* 0x7f8000000200780b */ /* 0x000fda0003f1c200 */
[----:B------:R-:W-:Y:S05]  /*1020*/  @P0 BREAK.RELIABLE B2 ;  /* 0x0000000000020942 */ /* 0x000fea0003800100 */
[----:B------:R-:W-:Y:S05]  /*1030*/  @P0 BRA `(.L_x_104) ;  /* 0x0000000400400947 */ /* 0x000fea0003800000 */
[----:B------:R-:W-:-:S05]  /*1040*/  IMAD.MOV.U32 R6, RZ, RZ, 0x447a0000 ;  /* 0x447a0000ff067424 */ /* 0x000fca00078e00ff */
[----:B------:R-:W-:-:S13]  /*1050*/  LOP3.LUT P0, RZ, R6, 0x7fffffff, R3, 0xc8, !PT ;  /* 0x7fffffff06ff7812 */ /* 0x000fda000780c803 */
[----:B------:R-:W-:Y:S05]  /*1060*/  @!P0 BREAK.RELIABLE B2 ;  /* 0x0000000000028942 */ /* 0x000fea0003800100 */
[----:B------:R-:W-:Y:S05]  /*1070*/  @!P0 BRA `(.L_x_105) ;  /* 0x0000000400288947 */ /* 0x000fea0003800000 */
[----:B------:R-:W-:-:S13]  /*1080*/  LOP3.LUT P0, RZ, R3, 0x7fffffff, RZ, 0xc0, !PT ;  /* 0x7fffffff03ff7812 */ /* 0x000fda000780c0ff */
[----:B------:R-:W-:Y:S05]  /*1090*/  @!P0 BREAK.RELIABLE B2 ;  /* 0x0000000000028942 */ /* 0x000fea0003800100 */
[----:B------:R-:W-:Y:S05]  /*10a0*/  @!P0 BRA `(.L_x_106) ;  /* 0x0000000400148947 */ /* 0x000fea0003800000 */
[----:B------:R-:W-:Y:S02]  /*10b0*/  FSETP.NEU.FTZ.AND P0, PT, |R2|, +INF , PT ;  /* 0x7f8000000200780b */ /* 0x000fe40003f1d200 */
[----:B------:R-:W-:-:S04]  /*10c0*/  LOP3.LUT P1, RZ, R6, 0x7fffffff, RZ, 0xc0, !PT ;  /* 0x7fffffff06ff7812 */ /* 0x000fc8000782c0ff */
[----:B------:R-:W-:-:S13]  /*10d0*/  PLOP3.LUT P0, PT, P0, P1, PT, 0x2f, 0xf2 ;  /* 0x0000000000f2781c */ /* 0x000fda0000702577 */
[----:B------:R-:W-:Y:S05]  /*10e0*/  @P0 BREAK.RELIABLE B2 ;  /* 0x0000000000020942 */ /* 0x000fea0003800100 */
[----:B------:R-:W-:Y:S05]  /*10f0*/  @P0 BRA `(.L_x_107) ;  /* 0x0000000000f40947 */ /* 0x000fea0003800000 */
[----:B------:R-:W-:-:S13]  /*1100*/  ISETP.GE.AND P0, PT, R8, RZ, PT ;  /* 0x000000ff0800720c */ /* 0x000fda0003f06270 */
[----:B------:R-:W-:Y:S01]  /*1110*/  @P0 MOV R6, RZ ;  /* 0x000000ff00060202 */ /* 0x000fe20000000f00 */
[----:B------:R-:W-:Y:S01]  /*1120*/  @!P0 FFMA R3, R2, 1.84467440737095516160e+19, RZ ;  /* 0x5f80000002038823 */ /* 0x000fe200000000ff */
[----:B------:R-:W-:-:S07]  /*1130*/  @!P0 IMAD.MOV.U32 R6, RZ, RZ, -0x40 ;  /* 0xffffffc0ff068424 */ /* 0x000fce00078e00ff */
.L_x_103:
[----:B------:R-:W-:Y:S05]  /*1140*/  BSYNC.RELIABLE B2 ;  /* 0x0000000000027941 */ /* 0x000fea0003800100 */
.L_x_102:
[----:B------:R-:W-:Y:S01]  /*1150*/  UMOV UR4, 0x447a0000 ;  /* 0x447a000000047882 */ /* 0x000fe20000000000 */
[----:B------:R-:W-:Y:S01]  /*1160*/  VIADD R2, R0, 0xffffff81 ;  /* 0xffffff8100027836 */ /* 0x000fe20000000000 */
[----:B------:R-:W-:Y:S01]  /*1170*/  UIADD3 UR4, UPT, UPT, UR4, -0x4800000, URZ ;  /* 0xfb80000004047890 */ /* 0x000fe2000fffe0ff */
[----:B------:R-:W-:Y:S02]  /*1180*/  BSSY.RECONVERGENT B2, `(.L_x_108) ;  /* 0x0000033000027945 */ /* 0x000fe40003800200 */
[----:B------:R-:W-:Y:S01]  /*1190*/  IMAD R0, R2, -0x800000, R3 ;  /* 0xff80000002007824 */ /* 0x000fe200078e0203 */
[----:B------:R-:W-:Y:S02]  /*11a0*/  IADD3 R6, PT, PT, R6, -0x9, R2 ;  /* 0xfffffff706067810 */ /* 0x000fe40007ffe002 */
[----:B------:R-:W-:-:S03]  /*11b0*/  FADD.FTZ R9, -RZ, -UR4 ;  /* 0x80000004ff097e21 */ /* 0x000fc60008010100 */
[----:B------:R-:W0:Y:S02]  /*11c0*/  MUFU.RCP R8, UR4 ;  /* 0x0000000400087d08 */ /* 0x000e240008001000 */
[----:B0-----:R-:W-:-:S04]  /*11d0*/  FFMA R11, R8, R9, 1 ;  /* 0x3f800000080b7423 */ /* 0x001fc80000000009 */
        /* <DEDUP_REMOVED lines=20> */
[C---:B------:R-:W-:Y:S01]  /*1320*/  VIADD R6, R12.reuse, 0x20 ;  /* 0x000000200c067836 */ /* 0x040fe20000000000 */
[C---:B------:R-:W-:Y:S02]  /*1330*/  ISETP.NE.AND P2, PT, R12.reuse, RZ, PT ;  /* 0x000000ff0c00720c */ /* 0x040fe40003f45270 */
[----:B------:R-:W-:Y:S02]  /*1340*/  ISETP.NE.AND P1, PT, R12, RZ, PT ;  /* 0x000000ff0c00720c */ /* 0x000fe40003f25270 */
[----:B------:R-:W-:Y:S01]  /*1350*/  LOP3.LUT R3, R2, 0x7fffff, RZ, 0xc0, !PT ;  /* 0x007fffff02037812 */ /* 0x000fe200078ec0ff */
[CCC-:B------:R-:W-:Y:S01]  /*1360*/  FFMA.RP R2, R11.reuse, R9.reuse, R8.reuse ;  /* 0x000000090b027223 */ /* 0x1c0fe20000008008 */
[----:B------:R-:W-:Y:S01]  /*1370*/  FFMA.RM R11, R11, R9, R8 ;  /* 0x000000090b0b7223 */ /* 0x000fe20000004008 */
[----:B------:R-:W-:Y:S02]  /*1380*/  IADD3 R8, PT, PT, -R12, RZ, RZ ;  /* 0x000000ff0c087210 */ /* 0x000fe40007ffe1ff */
        /* <DEDUP_REMOVED lines=14> */
.L_x_110:
[----:B------:R-:W-:-:S04]  /*1470*/  LOP3.LUT R0, R0, 0x80000000, RZ, 0xc0, !PT ;  /* 0x8000000000007812 */ /* 0x000fc800078ec0ff */
[----:B------:R-:W-:Y:S01]  /*1480*/  LOP3.LUT R0, R0, 0x7f800000, RZ, 0xfc, !PT ;  /* 0x7f80000000007812 */ /* 0x000fe200078efcff */
[----:B------:R-:W-:Y:S06]  /*1490*/  BRA `(.L_x_111) ;  /* 0x0000000000047947 */ /* 0x000fec0003800000 */
.L_x_109:
[----:B------:R-:W-:-:S07]  /*14a0*/  IMAD R0, R6, 0x800000, R0 ;  /* 0x0080000006007824 */ /* 0x000fce00078e0200 */
.L_x_111:
[----:B------:R-:W-:Y:S05]  /*14b0*/  BSYNC.RECONVERGENT B2 ;  /* 0x0000000000027941 */ /* 0x000fea0003800200 */
.L_x_108:
[----:B------:R-:W-:Y:S05]  /*14c0*/  BRA `(.L_x_112) ;  /* 0x0000000000207947 */ /* 0x000fea0003800000 */
.L_x_107:
[----:B------:R-:W-:-:S04]  /*14d0*/  LOP3.LUT R0, R6, 0x80000000, R3, 0x48, !PT ;  /* 0x8000000006007812 */ /* 0x000fc800078e4803 */
[----:B------:R-:W-:Y:S01]  /*14e0*/  LOP3.LUT R0, R0, 0x7f800000, RZ, 0xfc, !PT ;  /* 0x7f80000000007812 */ /* 0x000fe200078efcff */
[----:B------:R-:W-:Y:S06]  /*14f0*/  BRA `(.L_x_112) ;  /* 0x0000000000147947 */ /* 0x000fec0003800000 */
.L_x_106:
[----:B------:R-:W-:Y:S01]  /*1500*/  LOP3.LUT R0, R6, 0x80000000, R3, 0x48, !PT ;  /* 0x8000000006007812 */ /* 0x000fe200078e4803 */
[----:B------:R-:W-:Y:S06]  /*1510*/  BRA `(.L_x_112) ;  /* 0x00000000000c7947 */ /* 0x000fec0003800000 */
.L_x_105:
[----:B------:R-:W0:Y:S01]  /*1520*/  MUFU.RSQ R0, -QNAN ;  /* 0xffc0000000007908 */ /* 0x000e220000001400 */
[----:B------:R-:W-:Y:S05]  /*1530*/  BRA `(.L_x_112) ;  /* 0x0000000000047947 */ /* 0x000fea0003800000 */
.L_x_104:
[----:B------:R-:W-:-:S07]  /*1540*/  FADD.FTZ R0, R2, 1000 ;  /* 0x447a000002007421 */ /* 0x000fce0000010000 */
.L_x_112:
[----:B------:R-:W-:Y:S05]  /*1550*/  BSYNC.RECONVERGENT B0 ;  /* 0x0000000000007941 */ /* 0x000fea0003800200 */
.L_x_101:
[----:B------:R-:W-:Y:S02]  /*1560*/  IMAD.MOV.U32 R2, RZ, RZ, R4 ;  /* 0x000000ffff027224 */ /* 0x000fe400078e0004 */
[----:B------:R-:W-:-:S04]  /*1570*/  IMAD.MOV.U32 R3, RZ, RZ, 0x0 ;  /* 0x00000000ff037424 */ /* 0x000fc800078e00ff */
[----:B0-----:R-:W-:Y:S05]  /*1580*/  RET.REL.NODEC R2 `(cbm_flux_unfold_kernel) ;  /* 0xffffffe8029c7950 */ /* 0x001fea0003c3ffff */
.L_x_113:
        /* <DEDUP_REMOVED lines=15> */
.L_x_139:


//--------------------- .text.phi_modulation_kernel --------------------------
	.section	.text.phi_modulation_kernel,"ax",@progbits
	.align	128
        .global         phi_modulation_kernel
        .type           phi_modulation_kernel,@function
        .size           phi_modulation_kernel,(.L_x_146 - phi_modulation_kernel)
        .other          phi_modulation_kernel,@"STO_CUDA_ENTRY STV_DEFAULT"
phi_modulation_kernel:
.text.phi_modulation_kernel:
[----:B------:R-:W-:Y:S01]  /*0000*/  LDC R1, c[0x0][0x37c] ;  /* 0x0000df00ff017b82 */ /* 0x000fe20000000800 */
[----:B------:R-:W0:Y:S07]  /*0010*/  S2R R0, SR_TID.X ;  /* 0x0000000000007919 */ /* 0x000e2e0000002100 */
[----:B------:R-:W0:Y:S01]  /*0020*/  S2UR UR4, SR_CTAID.X ;  /* 0x00000000000479c3 */ /* 0x000e220000002500 */
[----:B------:R-:W1:Y:S07]  /*0030*/  LDCU UR5, c[0x0][0x388] ;  /* 0x00007100ff0577ac */ /* 0x000e6e0008000800 */
[----:B------:R-:W0:Y:S02]  /*0040*/  LDC R5, c[0x0][0x360] ;  /* 0x0000d800ff057b82 */ /* 0x000e240000000800 */
[----:B0-----:R-:W-:-:S05]  /*0050*/  IMAD R5, R5, UR4, R0 ;  /* 0x0000000405057c24 */ /* 0x001fca000f8e0200 */
[----:B-1----:R-:W-:-:S13]  /*0060*/  ISETP.GE.AND P0, PT, R5, UR5, PT ;  /* 0x0000000505007c0c */ /* 0x002fda000bf06270 */
[----:B------:R-:W-:Y:S05]  /*0070*/  @P0 EXIT ;  /* 0x000000000000094d */ /* 0x000fea0003800000 */
[----:B------:R-:W0:Y:S01]  /*0080*/  LDC.64 R2, c[0x0][0x380] ;  /* 0x0000e000ff027b82 */ /* 0x000e220000000a00 */
[----:B------:R-:W1:Y:S01]  /*0090*/  LDCU.64 UR6, c[0x0][0x358] ;  /* 0x00006b00ff0677ac */ /* 0x000e620008000a00 */
[----:B0-----:R-:W-:-:S06]  /*00a0*/  IMAD.WIDE R2, R5, 0x4, R2 ;  /* 0x0000000405027825 */ /* 0x001fcc00078e0202 */
[----:B------:R-:W0:Y:S01]  /*00b0*/  LDC R5, c[0x0][0x38c] ;  /* 0x0000e300ff057b82 */ /* 0x000e220000000800 */
[----:B-1----:R-:W0:Y:S01]  /*00c0*/  LDG.E R4, desc[UR6][R2.64] ;  /* 0x0000000602047981 */ /* 0x002e22000c1e1900 */
[----:B------:R-:W-:Y:S01]  /*00d0*/  BSSY.RECONVERGENT B0, `(.L_x_114) ;  /* 0x000006a000007945 */ /* 0x000fe20003800200 */
[----:B0-----:R-:W-:-:S04]  /*00e0*/  FFMA R0, R4, 1.6180340051651000977, R5 ;  /* 0x3fcf1bbd04007823 */ /* 0x001fc80000000005 */
        /* <DEDUP_REMOVED lines=19> */
.L_x_116:
        /* <DEDUP_REMOVED lines=44> */
[----:B------:R-:W-:Y:S01]  /*04e0*/  @P1 IMAD.MOV.U32 R7, RZ, RZ, R15 ;  /* 0x000000ffff071224 */ /* 0x000fe200078e000f */
[----:B------:R-:W-:Y:S01]  /*04f0*/  @P0 MOV R7, R16 ;  /* 0x0000001000070202 */ /* 0x000fe20000000f00 */
[----:B------:R-:W-:-:S02]  /*0500*/  @P1 IMAD.MOV.U32 R8, RZ, RZ, R14 ;  /* 0x000000ffff081224 */ /* 0x000fc400078e000e */
[----:B------:R-:W-:Y:S02]  /*0510*/  @P0 IMAD.MOV.U32 R8, RZ, RZ, R15 ;  /* 0x000000ffff080224 */ /* 0x000fe400078e000f */
[----:B------:R-:W-:Y:S02]  /*0520*/  @P3 IMAD.MOV.U32 R7, RZ, RZ, R17 ;  /* 0x000000ffff073224 */ /* 0x000fe400078e0011 */
[--C-:B------:R-:W-:Y:S02]  /*0530*/  @P5 IMAD.MOV.U32 R7, RZ, RZ, R5.reuse ;  /* 0x000000ffff075224 */ /* 0x100fe400078e0005 */
[----:B------:R-:W-:Y:S01]  /*0540*/  @P3 IMAD.MOV.U32 R8, RZ, RZ, R16 ;  /* 0x000000ffff083224 */ /* 0x000fe200078e0010 */
[----:B------:R-:W-:Y:S01]  /*0550*/  @P5 MOV R8, R17 ;  /* 0x0000001100085202 */ /* 0x000fe20000000f00 */
[----:B------:R-:W-:Y:S01]  /*0560*/  @P4 IMAD.MOV.U32 R8, RZ, RZ, R5 ;  /* 0x000000ffff084224 */ /* 0x000fe200078e0005 */
[----:B------:R-:W-:Y:S01]  /*0570*/  MOV R11, R7 ;  /* 0x00000007000b7202 */ /* 0x000fe20000000f00 */
        /* <DEDUP_REMOVED lines=8> */
[----:B------:R-:W-:Y:S02]  /*0600*/  @P4 MOV R7, R17 ;  /* 0x0000001100074202 */ /* 0x000fe40000000f00 */
[----:B------:R-:W-:-:S09]  /*0610*/  SHF.L.W.U32.HI R11, R8, R6, R11 ;  /* 0x00000006080b7219 */ /* 0x000fd20000010e0b */
[----:B------:R-:W-:-:S05]  /*0620*/  @P0 IMAD.MOV.U32 R7, RZ, RZ, R5 ;  /* 0x000000ffff070224 */ /* 0x000fca00078e0005 */
[----:B------:R-:W-:-:S07]  /*0630*/  SHF.L.W.U32.HI R8, R7, R6, R8 ;  /* 0x0000000607087219 */ /* 0x000fce0000010e08 */
.L_x_118:
[----:B------:R-:W-:Y:S05]  /*0640*/  BSYNC.RECONVERGENT B1 ;  /* 0x0000000000017941 */ /* 0x000fea0003800200 */
.L_x_117:
        /* <DEDUP_REMOVED lines=18> */
.L_x_115:
[----:B------:R-:W-:Y:S05]  /*0770*/  BSYNC.RECONVERGENT B0 ;  /* 0x0000000000007941 */ /* 0x000fea0003800200 */
.L_x_114:
[----:B------:R-:W-:Y:S02]  /*0780*/  IMAD.MOV.U32 R0, RZ, RZ, 0x37cbac00 ;  /* 0x37cbac00ff007424 */ /* 0x000fe400078e00ff */
[----:B------:R-:W-:Y:S01]  /*0790*/  FMUL R7, R8, R8 ;  /* 0x0000000808077220 */ /* 0x000fe20000400000 */
[C---:B------:R-:W-:Y:S01]  /*07a0*/  LOP3.LUT R6, R5.reuse, 0x1, RZ, 0xc0, !PT ;  /* 0x0000000105067812 */ /* 0x040fe200078ec0ff */
[----:B------:R-:W-:Y:S01]  /*07b0*/  VIADD R5, R5, 0x1 ;  /* 0x0000000105057836 */ /* 0x000fe20000000000 */
[----:B------:R-:W-:Y:S01]  /*07c0*/  MOV R10, 0x3c0885e4 ;  /* 0x3c0885e4000a7802 */ /* 0x000fe20000000f00 */
[----:B------:R-:W-:Y:S01]  /*07d0*/  FFMA R0, R7, R0, -0.0013887860113754868507 ;  /* 0xbab607ed07007423 */ /* 0x000fe20000000000 */
[----:B------:R-:W-:Y:S01]  /*07e0*/  ISETP.NE.U32.AND P0, PT, R6, 0x1, PT ;  /* 0x000000010600780c */ /* 0x000fe20003f05070 */
[----:B------:R-:W-:Y:S01]  /*07f0*/  IMAD.MOV.U32 R9, RZ, RZ, 0x3e2aaaa8 ;  /* 0x3e2aaaa8ff097424 */ /* 0x000fe200078e00ff */
[----:B------:R-:W-:Y:S02]  /*0800*/  LOP3.LUT P1, RZ, R5, 0x2, RZ, 0xc0, !PT ;  /* 0x0000000205ff7812 */ /* 0x000fe4000782c0ff */
[----:B------:R-:W-:-:S02]  /*0810*/  FSEL R6, R0, -0.00019574658654164522886, P0 ;  /* 0xb94d415300067808 */ /* 0x000fc40000000000 */
[----:B------:R-:W-:Y:S02]  /*0820*/  FSEL R10, R10, 0.041666727513074874878, !P0 ;  /* 0x3d2aaabb0a0a7808 */ /* 0x000fe40004000000 */
[----:B------:R-:W-:Y:S01]  /*0830*/  FSEL R0, R8, 1, !P0 ;  /* 0x3f80000008007808 */ /* 0x000fe20004000000 */
[----:B------:R-:W-:Y:S01]  /*0840*/  HFMA2 R8, -RZ, RZ, 1.125, -9232 ;  /* 0x3c80f082ff087431 */ /* 0x000fe200000001ff */
[----:B------:R-:W-:Y:S01]  /*0850*/  FSEL R9, -R9, -0.4999999701976776123, !P0 ;  /* 0xbeffffff09097808 */ /* 0x000fe20004000100 */
[C---:B------:R-:W-:Y:S02]  /*0860*/  FFMA R6, R7.reuse, R6, R10 ;  /* 0x0000000607067223 */ /* 0x040fe4000000000a */
[C---:B------:R-:W-:Y:S02]  /*0870*/  FFMA R5, R7.reuse, R0, RZ ;  /* 0x0000000007057223 */ /* 0x040fe400000000ff */
[----:B------:R-:W-:-:S04]  /*0880*/  FFMA R6, R7, R6, R9 ;  /* 0x0000000607067223 */ /* 0x000fc80000000009 */
[----:B------:R-:W-:Y:S01]  /*0890*/  FFMA R5, R5, R6, R0 ;  /* 0x0000000605057223 */ /* 0x000fe20000000000 */
[----:B------:R-:W-:-:S03]  /*08a0*/  IMAD.MOV.U32 R6, RZ, RZ, 0x3f800000 ;  /* 0x3f800000ff067424 */ /* 0x000fc600078e00ff */
[----:B------:R-:W-:-:S04]  /*08b0*/  @P1 FADD R5, RZ, -R5 ;  /* 0x80000005ff051221 */ /* 0x000fc80000000000 */
[----:B------:R-:W-:-:S04]  /*08c0*/  FMUL R4, R4, R5 ;  /* 0x0000000504047220 */ /* 0x000fc80000400000 */
[----:B------:R-:W-:-:S04]  /*08d0*/  FMUL R4, R4, 0.61803400516510009766 ;  /* 0x3f1e377a04047820 */ /* 0x000fc80000400000 */
[C---:B------:R-:W-:Y:S01]  /*08e0*/  FMUL R0, |R4|.reuse, 2.8853900432586669922 ;  /* 0x4038aa3b04007820 */ /* 0x040fe20000400200 */
[C---:B------:R-:W-:Y:S01]  /*08f0*/  FMUL R9, R4.reuse, R4 ;  /* 0x0000000404097220 */ /* 0x040fe20000400000 */
[C---:B------:R-:W-:Y:S02]  /*0900*/  FSETP.GE.AND P1, PT, |R4|.reuse, 0.60000002384185791016, PT ;  /* 0x3f19999a0400780b */ /* 0x040fe40003f26200 */
[----:B------:R-:W-:Y:S01]  /*0910*/  FSETP.GE.AND P0, PT, |R4|, 9.010913848876953125, PT ;  /* 0x41102cb40400780b */ /* 0x000fe20003f06200 */
[C---:B------:R-:W-:Y:S01]  /*0920*/  FFMA R8, R9.reuse, R8, -0.052303962409496307373 ;  /* 0xbd563cae09087423 */ /* 0x040fe20000000008 */
[----:B------:R-:W0:Y:S03]  /*0930*/  MUFU.EX2 R0, R0 ;  /* 0x0000000000007308 */ /* 0x000e260000000800 */
[----:B------:R-:W-:Y:S01]  /*0940*/  FFMA R8, R9, R8, 0.1331529766321182251 ;  /* 0x3e08594109087423 */ /* 0x000fe20000000008 */
[----:B0-----:R-:W-:-:S03]  /*0950*/  FADD R5, R0, 1 ;  /* 0x3f80000000057421 */ /* 0x001fc60000000000 */
[----:B------:R-:W-:-:S04]  /*0960*/  FFMA R0, R9, R8, -0.33332768082618713379 ;  /* 0xbeaaa9ed09007423 */ /* 0x000fc80000000008 */
[----:B------:R-:W-:Y:S01]  /*0970*/  FFMA R9, R9, R0, RZ ;  /* 0x0000000009097223 */ /* 0x000fe200000000ff */
[----:B------:R-:W0:Y:S02]  /*0980*/  MUFU.RCP R5, R5 ;  /* 0x0000000500057308 */ /* 0x000e240000001000 */
[----:B0-----:R-:W-:-:S05]  /*0990*/  FFMA R6, R5, -2, R6 ;  /* 0xc000000005067823 */ /* 0x001fca0000000006 */
[----:B------:R-:W-:-:S04]  /*09a0*/  FSEL R7, R6, 1, !P0 ;  /* 0x3f80000006077808 */ /* 0x000fc80004000000 */
[--C-:B------:R-:W-:Y:S01]  /*09b0*/  LOP3.LUT R7, R7, 0x80000000, R4.reuse, 0xb8, !PT ;  /* 0x8000000007077812 */ /* 0x100fe200078eb804 */
[----:B------:R-:W-:-:S05]  /*09c0*/  @!P1 FFMA R7, R4, R9, R4 ;  /* 0x0000000904079223 */ /* 0x000fca0000000004 */
[----:B------:R-:W-:Y:S01]  /*09d0*/  STG.E desc[UR6][R2.64], R7 ;  /* 0x0000000702007986 */ /* 0x000fe2000c101906 */
[----:B------:R-:W-:Y:S05]  /*09e0*/  EXIT ;  /* 0x000000000000794d */ /* 0x000fea0003800000 */
.L_x_119:
        /* <DEDUP_REMOVED lines=9> */
.L_x_146:


//--------------------- .text.manifold_projection_kernel --------------------------
	.section	.text.manifold_projection_kernel,"ax",@progbits
	.align	128
        .global         manifold_projection_kernel
        .type           manifold_projection_kernel,@function
        .size           manifold_projection_kernel,(.L_x_140 - manifold_projection_kernel)
        .other          manifold_projection_kernel,@"STO_CUDA_ENTRY STV_DEFAULT"
manifold_projection_kernel:
.text.manifold_projection_kernel:
        /* <DEDUP_REMOVED lines=10> */
[----:B0-----:R-:W-:-:S05]  /*00a0*/  IMAD.WIDE R4, R2, 0x4, R4 ;  /* 0x0000000402047825 */ /* 0x001fca00078e0204 */
[----:B-1----:R-:W2:Y:S01]  /*00b0*/  LDG.E.CONSTANT R0, desc[UR4][R4.64] ;  /* 0x0000000404007981 */ /* 0x002ea2000c1e9900 */
[----:B------:R-:W-:Y:S01]  /*00c0*/  BSSY.RECONVERGENT B0, `(.L_x_120) ;  /* 0x000000e000007945 */ /* 0x000fe20003800200 */
[----:B--2---:R-:W-:-:S04]  /*00d0*/  FADD R3, |R0|, 1 ;  /* 0x3f80000000037421 */ /* 0x004fc80000000200 */
[----:B------:R-:W-:-:S04]  /*00e0*/  FADD R3, R3, 0.61803400516510009766 ;  /* 0x3f1e377a03037421 */ /* 0x000fc80000000000 */
        /* <DEDUP_REMOVED lines=9> */
[----:B------:R-:W-:Y:S05]  /*0180*/  CALL.REL.NOINC `($__internal_5_$__cuda_sm3x_div_rn_noftz_f32_slowpath) ;  /* 0x0000000000c87944 */ /* 0x000fea0003c00000 */
[----:B------:R-:W-:-:S07]  /*0190*/  IMAD.MOV.U32 R6, RZ, RZ, R0 ;  /* 0x000000ffff067224 */ /* 0x000fce00078e0000 */
.L_x_121:
[----:B------:R-:W-:Y:S05]  /*01a0*/  BSYNC.RECONVERGENT B0 ;  /* 0x0000000000007941 */ /* 0x000fea0003800200 */
.L_x_120:
[----:B------:R-:W0:Y:S01]  /*01b0*/  LDC R7, c[0x0][0x394] ;  /* 0x0000e500ff077b82 */ /* 0x000e220000000800 */
[----:B------:R-:W-:-:S07]  /*01c0*/  IMAD.MOV.U32 R3, RZ, RZ, R6 ;  /* 0x000000ffff037224 */ /* 0x000fce00078e0006 */
[----:B------:R-:W1:Y:S01]  /*01d0*/  LDC.64 R4, c[0x0][0x388] ;  /* 0x0000e200ff047b82 */ /* 0x000e620000000a00 */
[----:B0-----:R-:W-:Y:S01]  /*01e0*/  ISETP.GE.AND P0, PT, R7, RZ, PT ;  /* 0x000000ff0700720c */ /* 0x001fe20003f06270 */
[----:B-1----:R-:W-:-:S12]  /*01f0*/  IMAD.WIDE R4, R2, 0x4, R4 ;  /* 0x0000000402047825 */ /* 0x002fd800078e0204 */
[----:B------:R-:W-:Y:S05]  /*0200*/  @!P0 BRA `(.L_x_122) ;  /* 0x0000000000a08947 */ /* 0x000fea0003800000 */
[----:B------:R-:W-:Y:S02]  /*0210*/  IABS R13, R7 ;  /* 0x00000007000d7213 */ /* 0x000fe40000000000 */
[----:B------:R-:W-:Y:S02]  /*0220*/  IABS R10, R2 ;  /* 0x00000002000a7213 */ /* 0x000fe40000000000 */
[----:B------:R-:W0:Y:S08]  /*0230*/  I2F.RP R0, R13 ;  /* 0x0000000d00007306 */ /* 0x000e300000209400 */
[----:B0-----:R-:W0:Y:S02]  /*0240*/  MUFU.RCP R0, R0 ;  /* 0x0000000000007308 */ /* 0x001e240000001000 */
[----:B0-----:R-:W-:-:S06]  /*0250*/  VIADD R8, R0, 0xffffffe ;  /* 0x0ffffffe00087836 */ /* 0x001fcc0000000000 */
[----:B------:R0:W1:Y:S02]  /*0260*/  F2I.FTZ.U32.TRUNC.NTZ R9, R8 ;  /* 0x0000000800097305 */ /* 0x000064000021f000 */
[----:B0-----:R-:W-:Y:S02]  /*0270*/  IMAD.MOV.U32 R8, RZ, RZ, RZ ;  /* 0x000000ffff087224 */ /* 0x001fe400078e00ff */
[----:B-1----:R-:W-:-:S04]  /*0280*/  IMAD.MOV R6, RZ, RZ, -R9 ;  /* 0x000000ffff067224 */ /* 0x002fc800078e0a09 */
[----:B------:R-:W-:-:S04]  /*0290*/  IMAD R11, R6, R13, RZ ;  /* 0x0000000d060b7224 */ /* 0x000fc800078e02ff */
[----:B------:R-:W-:Y:S01]  /*02a0*/  IMAD.HI.U32 R9, R9, R11, R8 ;  /* 0x0000000b09097227 */ /* 0x000fe200078e0008 */
[----:B------:R-:W-:-:S05]  /*02b0*/  LOP3.LUT R11, RZ, R7, RZ, 0x33, !PT ;  /* 0x00000007ff0b7212 */ /* 0x000fca00078e33ff */
[----:B------:R-:W-:-:S04]  /*02c0*/  IMAD.HI.U32 R6, R9, R10, RZ ;  /* 0x0000000a09067227 */ /* 0x000fc800078e00ff */
[----:B------:R-:W-:-:S04]  /*02d0*/  IMAD.MOV R0, RZ, RZ, -R6 ;  /* 0x000000ffff007224 */ /* 0x000fc800078e0a06 */
[----:B------:R-:W-:-:S05]  /*02e0*/  IMAD R0, R13, R0, R10 ;  /* 0x000000000d007224 */ /* 0x000fca00078e020a */
[----:B------:R-:W-:-:S13]  /*02f0*/  ISETP.GT.U32.AND P2, PT, R13, R0, PT ;  /* 0x000000000d00720c */ /* 0x000fda0003f44070 */
[----:B------:R-:W-:Y:S02]  /*0300*/  @!P2 IMAD.IADD R0, R0, 0x1, -R13 ;  /* 0x000000010000a824 */ /* 0x000fe400078e0a0d */
[----:B------:R-:W-:-:S03]  /*0310*/  @!P2 VIADD R6, R6, 0x1 ;  /* 0x000000010606a836 */ /* 0x000fc60000000000 */
[----:B------:R-:W-:Y:S02]  /*0320*/  ISETP.GE.U32.AND P1, PT, R0, R13, PT ;  /* 0x0000000d0000720c */ /* 0x000fe40003f26070 */
[----:B------:R-:W-:-:S04]  /*0330*/  LOP3.LUT R0, R2, R7, RZ, 0x3c, !PT ;  /* 0x0000000702007212 */ /* 0x000fc800078e3cff */
[----:B------:R-:W-:-:S07]  /*0340*/  ISETP.GE.AND P0, PT, R0, RZ, PT ;  /* 0x000000ff0000720c */ /* 0x000fce0003f06270 */
[----:B------:R-:W-:Y:S01]  /*0350*/  @P1 VIADD R6, R6, 0x1 ;  /* 0x0000000106061836 */ /* 0x000fe20000000000 */
[----:B------:R-:W-:-:S05]  /*0360*/  ISETP.NE.AND P1, PT, R7, RZ, PT ;  /* 0x000000ff0700720c */ /* 0x000fca0003f25270 */
[----:B------:R-:W-:-:S05]  /*0370*/  @!P0 IMAD.MOV R6, RZ, RZ, -R6 ;  /* 0x000000ffff068224 */ /* 0x000fca00078e0a06 */
[----:B------:R-:W-:-:S04]  /*0380*/  SEL R6, R11, R6, !P1 ;  /* 0x000000060b067207 */ /* 0x000fc80004800000 */
[----:B------:R-:W-:Y:S02]  /*0390*/  IABS R0, R6 ;  /* 0x0000000600007213 */ /* 0x000fe40000000000 */
[----:B------:R-:W-:Y:S01]  /*03a0*/  ISETP.GE.AND P2, PT, R6, RZ, PT ;  /* 0x000000ff0600720c */ /* 0x000fe20003f46270 */
[----:B------:R-:W-:Y:S02]  /*03b0*/  IMAD.MOV R6, RZ, RZ, -R6 ;  /* 0x000000ffff067224 */ /* 0x000fe400078e0a06 */
[----:B------:R-:W-:-:S04]  /*03c0*/  IMAD.HI.U32 R9, R9, R0, RZ ;  /* 0x0000000009097227 */ /* 0x000fc800078e00ff */
[----:B------:R-:W-:Y:S02]  /*03d0*/  IMAD.MOV R9, RZ, RZ, -R9 ;  /* 0x000000ffff097224 */ /* 0x000fe400078e0a09 */
[----:B------:R-:W-:Y:S02]  /*03e0*/  IMAD R7, R7, R6, R2 ;  /* 0x0000000607077224 */ /* 0x000fe400078e0202 */
[----:B------:R-:W-:-:S05]  /*03f0*/  IMAD R0, R13, R9, R0 ;  /* 0x000000090d007224 */ /* 0x000fca00078e0200 */
[----:B------:R-:W-:-:S13]  /*0400*/  ISETP.GT.U32.AND P0, PT, R13, R0, PT ;  /* 0x000000000d00720c */ /* 0x000fda0003f04070 */
[----:B------:R-:W-:-:S05]  /*0410*/  @!P0 IMAD.IADD R0, R0, 0x1, -R13 ;  /* 0x0000000100008824 */ /* 0x000fca00078e0a0d */
[----:B------:R-:W-:-:S13]  /*0420*/  ISETP.GT.U32.AND P0, PT, R13, R0, PT ;  /* 0x000000000d00720c */ /* 0x000fda0003f04070 */
[----:B------:R-:W-:-:S04]  /*0430*/  @!P0 IMAD.IADD R0, R0, 0x1, -R13 ;  /* 0x0000000100008824 */ /* 0x000fc800078e0a0d */
[----:B------:R-:W-:-:S05]  /*0440*/  @!P2 IMAD.MOV R0, RZ, RZ, -R0 ;  /* 0x000000ffff00a224 */ /* 0x000fca00078e0a00 */
[----:B------:R-:W-:-:S04]  /*0450*/  SEL R0, R11, R0, !P1 ;  /* 0x000000000b007207 */ /* 0x000fc80004800000 */
[----:B------:R-:W-:-:S04]  /*0460*/  ISETP.NE.AND P0, PT, R7, R0, PT ;  /* 0x000000000700720c */ /* 0x000fc80003f05270 */
[----:B------:R-:W-:-:S05]  /*0470*/  FSEL R0, RZ, 0.0099999997764825820923, P0 ;  /* 0x3c23d70aff007808 */ /* 0x000fca0000000000 */
[----:B------:R-:W-:-:S07]  /*0480*/  FADD R3, R3, R0 ;  /* 0x0000000003037221 */ /* 0x000fce0000000000 */
.L_x_122:
[----:B------:R-:W-:Y:S01]  /*0490*/  STG.E desc[UR4][R4.64], R3 ;  /* 0x0000000304007986 */ /* 0x000fe2000c101904 */
[----:B------:R-:W-:Y:S05]  /*04a0*/  EXIT ;  /* 0x000000000000794d */ /* 0x000fea0003800000 */
        .weak           $__internal_5_$__cuda_sm3x_div_rn_noftz_f32_slowpath
        .type           $__internal_5_$__cuda_sm3x_div_rn_noftz_f32_slowpath,@function
        .size           $__internal_5_$__cuda_sm3x_div_rn_noftz_f32_slowpath,(.L_x_140 - $__internal_5_$__cuda_sm3x_div_rn_noftz_f32_slowpath)
$__internal_5_$__cuda_sm3x_div_rn_noftz_f32_slowpath:
[--C-:B------:R-:W-:Y:S01]  /*04b0*/  SHF.R.U32.HI R6, RZ, 0x17, R3.reuse ;  /* 0x00000017ff067819 */ /* 0x100fe20000011603 */
[----:B------:R-:W-:Y:S01]  /*04c0*/  BSSY.RECONVERGENT B1, `(.L_x_123) ;  /* 0x0000064000017945 */ /* 0x000fe20003800200 */
[--C-:B------:R-:W-:Y:S01]  /*04d0*/  SHF.R.U32.HI R5, RZ, 0x17, R0.reuse ;  /* 0x00000017ff057819 */ /* 0x100fe20000011600 */
[----:B------:R-:W-:Y:S01]  /*04e0*/  IMAD.MOV.U32 R7, RZ, RZ, R0 ;  /* 0x000000ffff077224 */ /* 0x000fe200078e0000 */
[----:B------:R-:W-:Y:S01]  /*04f0*/  LOP3.LUT R6, R6, 0xff, RZ, 0xc0, !PT ;  /* 0x000000ff06067812 */ /* 0x000fe200078ec0ff */
[----:B------:R-:W-:Y:S01]  /*0500*/  IMAD.MOV.U32 R8, RZ, RZ, R3 ;  /* 0x000000ffff087224 */ /* 0x000fe200078e0003 */
        /* <DEDUP_REMOVED lines=30> */
.L_x_124:
[----:B------:R-:W-:Y:S01]  /*06f0*/  LEA R3, R6, 0xc0800000, 0x17 ;  /* 0xc080000006037811 */ /* 0x000fe200078eb8ff */
[----:B------:R-:W-:Y:S01]  /*0700*/  VIADD R5, R5, 0xffffff81 ;  /* 0xffffff8105057836 */ /* 0x000fe20000000000 */
[----:B------:R-:W-:Y:S03]  /*0710*/  BSSY.RECONVERGENT B2, `(.L_x_129) ;  /* 0x0000035000027945 */ /* 0x000fe60003800200 */
[----:B------:R-:W-:Y:S01]  /*0720*/  IMAD.IADD R3, R8, 0x1, -R3 ;  /* 0x0000000108037824 */ /* 0x000fe200078e0a03 */
[C---:B------:R-:W-:Y:S01]  /*0730*/  IADD3 R6, PT, PT, R5.reuse, 0x7f, -R6 ;  /* 0x0000007f05067810 */ /* 0x040fe20007ffe806 */
[----:B------:R-:W-:Y:S02]  /*0740*/  IMAD R0, R5, -0x800000, R7 ;  /* 0xff80000005007824 */ /* 0x000fe400078e0207 */
[----:B------:R-:W0:Y:S01]  /*0750*/  MUFU.RCP R8, R3 ;  /* 0x0000000300087308 */ /* 0x000e220000001000 */
[----:B------:R-:W-:Y:S01]  /*0760*/  FADD.FTZ R11, -R3, -RZ ;  /* 0x800000ff030b7221 */ /* 0x000fe20000010100 */
[----:B------:R-:W-:-:S03]  /*0770*/  IMAD.IADD R6, R6, 0x1, R9 ;  /* 0x0000000106067824 */ /* 0x000fc600078e0209 */
        /* <DEDUP_REMOVED lines=21> */
[CCC-:B------:R-:W-:Y:S01]  /*08d0*/  FFMA.RM R6, R10.reuse, R8.reuse, R7.reuse ;  /* 0x000000080a067223 */ /* 0x1c0fe20000004007 */
[C---:B------:R-:W-:Y:S02]  /*08e0*/  ISETP.NE.AND P2, PT, R9.reuse, RZ, PT ;  /* 0x000000ff0900720c */ /* 0x040fe40003f45270 */
[----:B------:R-:W-:Y:S02]  /*08f0*/  ISETP.NE.AND P1, PT, R9, RZ, PT ;  /* 0x000000ff0900720c */ /* 0x000fe40003f25270 */
[----:B------:R-:W-:Y:S01]  /*0900*/  LOP3.LUT R5, R3, 0x7fffff, RZ, 0xc0, !PT ;  /* 0x007fffff03057812 */ /* 0x000fe200078ec0ff */
[----:B------:R-:W-:Y:S01]  /*0910*/  FFMA.RP R3, R10, R8, R7 ;  /* 0x000000080a037223 */ /* 0x000fe20000008007 */
[----:B------:R-:W-:Y:S02]  /*0920*/  VIADD R8, R9, 0x20 ;  /* 0x0000002009087836 */ /* 0x000fe40000000000 */
[----:B------:R-:W-:Y:S01]  /*0930*/  LOP3.LUT R5, R5, 0x800000, RZ, 0xfc, !PT ;  /* 0x0080000005057812 */ /* 0x000fe200078efcff */
[----:B------:R-:W-:Y:S01]  /*0940*/  IMAD.MOV R7, RZ, RZ, -R9 ;  /* 0x000000ffff077224 */ /* 0x000fe200078e0a09 */
[----:B------:R-:W-:-:S02]  /*0950*/  FSETP.NEU.FTZ.AND P0, PT, R3, R6, PT ;  /* 0x000000060300720b */ /* 0x000fc40003f1d000 */
[----:B------:R-:W-:Y:S02]  /*0960*/  SHF.L.U32 R8, R5, R8, RZ ;  /* 0x0000000805087219 */ /* 0x000fe400000006ff */
[----:B------:R-:W-:Y:S02]  /*0970*/  SEL R6, R7, RZ, P2 ;  /* 0x000000ff07067207 */ /* 0x000fe40001000000 */
[----:B------:R-:W-:Y:S02]  /*0980*/  ISETP.NE.AND P1, PT, R8, RZ, P1 ;  /* 0x000000ff0800720c */ /* 0x000fe40000f25270 */
[----:B------:R-:W-:Y:S02]  /*0990*/  SHF.R.U32.HI R6, RZ, R6, R5 ;  /* 0x00000006ff067219 */ /* 0x000fe40000011605 */
[----:B------:R-:W-:Y:S02]  /*09a0*/  PLOP3.LUT P0, PT, P0, P1, PT, 0xf8, 0x8f ;  /* 0x00000000008f781c */ /* 0x000fe40000703f70 */
[----:B------:R-:W-:-:S02]  /*09b0*/  SHF.R.U32.HI R8, RZ, 0x1, R6 ;  /* 0x00000001ff087819 */ /* 0x000fc40000011606 */
[----:B------:R-:W-:-:S04]  /*09c0*/  SEL R3, RZ, 0x1, !P0 ;  /* 0x00000001ff037807 */ /* 0x000fc80004000000 */
[----:B------:R-:W-:-:S04]  /*09d0*/  LOP3.LUT R3, R3, 0x1, R8, 0xf8, !PT ;  /* 0x0000000103037812 */ /* 0x000fc800078ef808 */
[----:B------:R-:W-:-:S05]  /*09e0*/  LOP3.LUT R3, R3, R6, RZ, 0xc0, !PT ;  /* 0x0000000603037212 */ /* 0x000fca00078ec0ff */
[----:B------:R-:W-:-:S05]  /*09f0*/  IMAD.IADD R3, R8, 0x1, R3 ;  /* 0x0000000108037824 */ /* 0x000fca00078e0203 */
[----:B------:R-:W-:Y:S01]  /*0a00*/  LOP3.LUT R0, R3, R0, RZ, 0xfc, !PT ;  /* 0x0000000003007212 */ /* 0x000fe200078efcff */
[----:B------:R-:W-:Y:S06]  /*0a10*/  BRA `(.L_x_132) ;  /* 0x0000000000107947 */ /* 0x000fec0003800000 */
.L_x_131:
[----:B------:R-:W-:-:S04]  /*0a20*/  LOP3.LUT R0, R0, 0x80000000, RZ, 0xc0, !PT ;  /* 0x8000000000007812 */ /* 0x000fc800078ec0ff */
[----:B------:R-:W-:Y:S01]  /*0a30*/  LOP3.LUT R0, R0, 0x7f800000, RZ, 0xfc, !PT ;  /* 0x7f80000000007812 */ /* 0x000fe200078efcff */
[----:B------:R-:W-:Y:S06]  /*0a40*/  BRA `(.L_x_132) ;  /* 0x0000000000047947 */ /* 0x000fec0003800000 */
.L_x_130:
[----:B------:R-:W-:-:S07]  /*0a50*/  IMAD R0, R6, 0x800000, R0 ;  /* 0x0080000006007824 */ /* 0x000fce00078e0200 */
.L_x_132:
[----:B------:R-:W-:Y:S05]  /*0a60*/  BSYNC.RECONVERGENT B2 ;  /* 0x0000000000027941 */ /* 0x000fea0003800200 */
.L_x_129:
[----:B------:R-:W-:Y:S05]  /*0a70*/  BRA `(.L_x_133) ;  /* 0x0000000000207947 */ /* 0x000fea0003800000 */
.L_x_128:
[----:B------:R-:W-:-:S04]  /*0a80*/  LOP3.LUT R0, R8, 0x80000000, R7, 0x48, !PT ;  /* 0x8000000008007812 */ /* 0x000fc800078e4807 */
[----:B------:R-:W-:Y:S01]  /*0a90*/  LOP3.LUT R0, R0, 0x7f800000, RZ, 0xfc, !PT ;  /* 0x7f80000000007812 */ /* 0x000fe200078efcff */
[----:B------:R-:W-:Y:S06]  /*0aa0*/  BRA `(.L_x_133) ;  /* 0x0000000000147947 */ /* 0x000fec0003800000 */
.L_x_127:
[----:B------:R-:W-:Y:S01]  /*0ab0*/  LOP3.LUT R0, R8, 0x80000000, R7, 0x48, !PT ;  /* 0x8000000008007812 */ /* 0x000fe200078e4807 */
[----:B------:R-:W-:Y:S06]  /*0ac0*/  BRA `(.L_x_133) ;  /* 0x00000000000c7947 */ /* 0x000fec0003800000 */
.L_x_126:
[----:B------:R-:W0:Y:S01]  /*0ad0*/  MUFU.RSQ R0, -QNAN ;  /* 0xffc0000000007908 */ /* 0x000e220000001400 */
[----:B------:R-:W-:Y:S05]  /*0ae0*/  BRA `(.L_x_133) ;  /* 0x0000000000047947 */ /* 0x000fea0003800000 */
.L_x_125:
[----:B------:R-:W-:-:S07]  /*0af0*/  FADD.FTZ R0, R0, R3 ;  /* 0x0000000300007221 */ /* 0x000fce0000010000 */
.L_x_133:
[----:B------:R-:W-:Y:S05]  /*0b00*/  BSYNC.RECONVERGENT B1 ;  /* 0x0000000000017941 */ /* 0x000fea0003800200 */
.L_x_123:
[----:B------:R-:W-:-:S04]  /*0b10*/  IMAD.MOV.U32 R5, RZ, RZ, 0x0 ;  /* 0x00000000ff057424 */ /* 0x000fc800078e00ff */
[----:B0-----:R-:W-:Y:S05]  /*0b20*/  RET.REL.NODEC R4 `(manifold_projection_kernel) ;  /* 0xfffffff404347950 */ /* 0x001fea0003c3ffff */
.L_x_134:
        /* <DEDUP_REMOVED lines=13> */
.L_x_140:


//--------------------- .nv.global.init           --------------------------
	.section	.nv.global.init,"aw",@progbits
	.align	4
.nv.global.init:
	.type		__cudart_i2opi_f,@object
	.size		__cudart_i2opi_f,(.L_0 - __cudart_i2opi_f)
__cudart_i2opi_f:
        /*0000*/ 	.byte	0x41, 0x90, 0x43, 0x3c, 0x99, 0x95, 0x62, 0xdb, 0xc0, 0xdd, 0x34, 0xf5, 0xd1, 0x57, 0x27, 0xfc
        /*0010*/ 	.byte	0x29, 0x15, 0x44, 0x4e, 0x6e, 0x83, 0xf9, 0xa2
.L_0:


//--------------------- .nv.shared.resonance_analysis_kernel --------------------------
	.section	.nv.shared.resonance_analysis_kernel,"aw",@nobits
	.sectionflags	@""
	.align	4
.nv.shared.resonance_analysis_kernel:
	.zero		3072


//--------------------- .nv.shared.reserved.0     --------------------------
	.section	.nv.shared.reserved.0,"aw",@nobits
	.weak		__nv_reservedSMEM_offset_0_alias
	.size		__nv_reservedSMEM_offset_0_alias, 0, 64
	.other		__nv_reservedSMEM_offset_0_alias,@"STO_CUDA_RESERVED_SHARED STV_DEFAULT"
__nv_reservedSMEM_offset_0_alias:
	.zero		0
	.zero		64


//--------------------- .nv.constant0.resonance_analysis_kernel --------------------------
	.section	.nv.constant0.resonance_analysis_kernel,"a",@progbits
	.sectionflags	@""
	.align	4
.nv.constant0.resonance_analysis_kernel:
	.zero		916


//--------------------- .nv.constant0.entropy_mining_kernel --------------------------
	.section	.nv.constant0.entropy_mining_kernel,"a",@progbits
	.sectionflags	@""
	.align	4
.nv.constant0.entropy_mining_kernel:
	.zero		924


//--------------------- .nv.constant0.quantum_evolution_kernel --------------------------
	.section	.nv.constant0.quantum_evolution_kernel,"a",@progbits
	.sectionflags	@""
	.align	4
.nv.constant0.quantum_evolution_kernel:
	.zero		924


//--------------------- .nv.constant0.holographic_interference_kernel --------------------------
	.section	.nv.constant0.holographic_interference_kernel,"a",@progbits
	.sectionflags	@""
	.align	4
.nv.constant0.holographic_interference_kernel:
	.zero		924


//--------------------- .nv.constant0.cbm_flux_unfold_kernel --------------------------
	.section	.nv.constant0.cbm_flux_unfold_kernel,"a",@progbits
	.sectionflags	@""
	.align	4
.nv.constant0.cbm_flux_unfold_kernel:
	.zero		924


//--------------------- .nv.constant0.phi_modulation_kernel --------------------------
	.section	.nv.constant0.phi_modulation_kernel,"a",@progbits
	.sectionflags	@""
	.align	4
.nv.constant0.phi_modulation_kernel:
	.zero		912


//--------------------- .nv.constant0.manifold_projection_kernel --------------------------
	.section	.nv.constant0.manifold_projection_kernel,"a",@progbits
	.sectionflags	@""
	.align	4
.nv.constant0.manifold_projection_kernel:
	.zero		920


//--------------------- SYMBOLS --------------------------

	.type		.nv.reservedSmem.offset0,@object
	.size		.nv.reservedSmem.offset0,0x4
	.type		.nv.reservedSmem.cap,@object
	.size		.nv.reservedSmem.cap,0x4
